//
// Generated by NVIDIA NVVM Compiler
//
// Compiler Build ID: CL-36424714
// Cuda compilation tools, release 13.0, V13.0.88
// Based on NVVM 20.0.0
//

.version 9.0
.target sm_100
.address_size 64

	// .globl	_Z10reluKernelPfS_i

.visible .entry _Z10reluKernelPfS_i(
	.param .u64 .ptr .align 1 _Z10reluKernelPfS_i_param_0,
	.param .u64 .ptr .align 1 _Z10reluKernelPfS_i_param_1,
	.param .u32 _Z10reluKernelPfS_i_param_2
)
{
	.reg .pred 	%p<3>;
	.reg .b32 	%r<11>;
	.reg .b32 	%f<3>;
	.reg .b64 	%rd<8>;

	ld.param.u64 	%rd3, [_Z10reluKernelPfS_i_param_0];
	ld.param.u64 	%rd4, [_Z10reluKernelPfS_i_param_1];
	ld.param.u32 	%r6, [_Z10reluKernelPfS_i_param_2];
	mov.u32 	%r7, %ctaid.x;
	mov.u32 	%r1, %ntid.x;
	mov.u32 	%r8, %tid.x;
	mad.lo.s32 	%r10, %r7, %r1, %r8;
	setp.ge.s32 	%p1, %r10, %r6;
	@%p1 bra 	$L__BB0_3;
	mov.u32 	%r9, %nctaid.x;
	mul.lo.s32 	%r3, %r1, %r9;
	cvta.to.global.u64 	%rd1, %rd3;
	cvta.to.global.u64 	%rd2, %rd4;
$L__BB0_2:
	mul.wide.s32 	%rd5, %r10, 4;
	add.s64 	%rd6, %rd2, %rd5;
	add.s64 	%rd7, %rd1, %rd5;
	ld.global.f32 	%f1, [%rd7];
	max.f32 	%f2, %f1, 0f00000000;
	st.global.f32 	[%rd6], %f2;
	add.s32 	%r10, %r10, %r3;
	setp.lt.s32 	%p2, %r10, %r6;
	@%p2 bra 	$L__BB0_2;
$L__BB0_3:
	ret;

}
	// .globl	_Z20reluDerivativeKernelPfS_i
.visible .entry _Z20reluDerivativeKernelPfS_i(
	.param .u64 .ptr .align 1 _Z20reluDerivativeKernelPfS_i_param_0,
	.param .u64 .ptr .align 1 _Z20reluDerivativeKernelPfS_i_param_1,
	.param .u32 _Z20reluDerivativeKernelPfS_i_param_2
)
{
	.reg .pred 	%p<12>;
	.reg .b32 	%r<31>;
	.reg .b32 	%f<11>;
	.reg .b64 	%rd<18>;

	ld.param.u64 	%rd3, [_Z20reluDerivativeKernelPfS_i_param_0];
	ld.param.u64 	%rd4, [_Z20reluDerivativeKernelPfS_i_param_1];
	ld.param.u32 	%r12, [_Z20reluDerivativeKernelPfS_i_param_2];
	cvta.to.global.u64 	%rd1, %rd4;
	cvta.to.global.u64 	%rd2, %rd3;
	mov.u32 	%r13, %ctaid.x;
	mov.u32 	%r14, %ntid.x;
	mov.u32 	%r15, %tid.x;
	mad.lo.s32 	%r29, %r13, %r14, %r15;
	mov.u32 	%r16, %nctaid.x;
	mul.lo.s32 	%r2, %r14, %r16;
	setp.ge.s32 	%p1, %r29, %r12;
	@%p1 bra 	$L__BB1_7;
	add.s32 	%r17, %r29, %r2;
	max.s32 	%r18, %r12, %r17;
	setp.lt.s32 	%p2, %r17, %r12;
	selp.u32 	%r19, 1, 0, %p2;
	add.s32 	%r20, %r17, %r19;
	sub.s32 	%r21, %r18, %r20;
	div.u32 	%r22, %r21, %r2;
	add.s32 	%r3, %r22, %r19;
	and.b32  	%r23, %r3, 3;
	setp.eq.s32 	%p3, %r23, 3;
	@%p3 bra 	$L__BB1_4;
	add.s32 	%r24, %r3, 1;
	and.b32  	%r25, %r24, 3;
	neg.s32 	%r27, %r25;
$L__BB1_3:
	.pragma "nounroll";
	mul.wide.s32 	%rd5, %r29, 4;
	add.s64 	%rd6, %rd1, %rd5;
	add.s64 	%rd7, %rd2, %rd5;
	ld.global.f32 	%f1, [%rd7];
	setp.gt.f32 	%p4, %f1, 0f00000000;
	selp.f32 	%f2, 0f3F800000, 0f00000000, %p4;
	st.global.f32 	[%rd6], %f2;
	add.s32 	%r29, %r29, %r2;
	add.s32 	%r27, %r27, 1;
	setp.ne.s32 	%p5, %r27, 0;
	@%p5 bra 	$L__BB1_3;
$L__BB1_4:
	setp.lt.u32 	%p6, %r3, 3;
	@%p6 bra 	$L__BB1_7;
	mul.wide.s32 	%rd11, %r2, 4;
	shl.b32 	%r26, %r2, 2;
$L__BB1_6:
	mul.wide.s32 	%rd8, %r29, 4;
	add.s64 	%rd9, %rd2, %rd8;
	ld.global.f32 	%f3, [%rd9];
	setp.gt.f32 	%p7, %f3, 0f00000000;
	selp.f32 	%f4, 0f3F800000, 0f00000000, %p7;
	add.s64 	%rd10, %rd1, %rd8;
	st.global.f32 	[%rd10], %f4;
	add.s64 	%rd12, %rd9, %rd11;
	ld.global.f32 	%f5, [%rd12];
	setp.gt.f32 	%p8, %f5, 0f00000000;
	selp.f32 	%f6, 0f3F800000, 0f00000000, %p8;
	add.s64 	%rd13, %rd10, %rd11;
	st.global.f32 	[%rd13], %f6;
	add.s64 	%rd14, %rd12, %rd11;
	ld.global.f32 	%f7, [%rd14];
	setp.gt.f32 	%p9, %f7, 0f00000000;
	selp.f32 	%f8, 0f3F800000, 0f00000000, %p9;
	add.s64 	%rd15, %rd13, %rd11;
	st.global.f32 	[%rd15], %f8;
	add.s64 	%rd16, %rd14, %rd11;
	ld.global.f32 	%f9, [%rd16];
	setp.gt.f32 	%p10, %f9, 0f00000000;
	selp.f32 	%f10, 0f3F800000, 0f00000000, %p10;
	add.s64 	%rd17, %rd15, %rd11;
	st.global.f32 	[%rd17], %f10;
	add.s32 	%r29, %r26, %r29;
	setp.lt.s32 	%p11, %r29, %r12;
	@%p11 bra 	$L__BB1_6;
$L__BB1_7:
	ret;

}
	// .globl	_Z31elementWiseNegativeDivideKernelPfS_S_i
.visible .entry _Z31elementWiseNegativeDivideKernelPfS_S_i(
	.param .u64 .ptr .align 1 _Z31elementWiseNegativeDivideKernelPfS_S_i_param_0,
	.param .u64 .ptr .align 1 _Z31elementWiseNegativeDivideKernelPfS_S_i_param_1,
	.param .u64 .ptr .align 1 _Z31elementWiseNegativeDivideKernelPfS_S_i_param_2,
	.param .u32 _Z31elementWiseNegativeDivideKernelPfS_S_i_param_3
)
{
	.reg .pred 	%p<7>;
	.reg .b32 	%r<31>;
	.reg .b32 	%f<26>;
	.reg .b64 	%rd<25>;

	ld.param.u64 	%rd4, [_Z31elementWiseNegativeDivideKernelPfS_S_i_param_0];
	ld.param.u64 	%rd5, [_Z31elementWiseNegativeDivideKernelPfS_S_i_param_1];
	ld.param.u64 	%rd6, [_Z31elementWiseNegativeDivideKernelPfS_S_i_param_2];
	ld.param.u32 	%r12, [_Z31elementWiseNegativeDivideKernelPfS_S_i_param_3];
	cvta.to.global.u64 	%rd1, %rd6;
	cvta.to.global.u64 	%rd2, %rd5;
	cvta.to.global.u64 	%rd3, %rd4;
	mov.u32 	%r13, %ctaid.x;
	mov.u32 	%r14, %ntid.x;
	mov.u32 	%r15, %tid.x;
	mad.lo.s32 	%r29, %r13, %r14, %r15;
	mov.u32 	%r16, %nctaid.x;
	mul.lo.s32 	%r2, %r14, %r16;
	setp.ge.s32 	%p1, %r29, %r12;
	@%p1 bra 	$L__BB2_7;
	add.s32 	%r17, %r29, %r2;
	max.s32 	%r18, %r12, %r17;
	setp.lt.s32 	%p2, %r17, %r12;
	selp.u32 	%r19, 1, 0, %p2;
	add.s32 	%r20, %r17, %r19;
	sub.s32 	%r21, %r18, %r20;
	div.u32 	%r22, %r21, %r2;
	add.s32 	%r3, %r22, %r19;
	and.b32  	%r23, %r3, 3;
	setp.eq.s32 	%p3, %r23, 3;
	@%p3 bra 	$L__BB2_4;
	add.s32 	%r24, %r3, 1;
	and.b32  	%r25, %r24, 3;
	neg.s32 	%r27, %r25;
$L__BB2_3:
	.pragma "nounroll";
	mul.wide.s32 	%rd7, %r29, 4;
	add.s64 	%rd8, %rd1, %rd7;
	add.s64 	%rd9, %rd2, %rd7;
	add.s64 	%rd10, %rd3, %rd7;
	ld.global.f32 	%f1, [%rd10];
	neg.f32 	%f2, %f1;
	ld.global.f32 	%f3, [%rd9];
	add.f32 	%f4, %f3, 0f26901D7D;
	div.rn.f32 	%f5, %f2, %f4;
	st.global.f32 	[%rd8], %f5;
	add.s32 	%r29, %r29, %r2;
	add.s32 	%r27, %r27, 1;
	setp.ne.s32 	%p4, %r27, 0;
	@%p4 bra 	$L__BB2_3;
$L__BB2_4:
	setp.lt.u32 	%p5, %r3, 3;
	@%p5 bra 	$L__BB2_7;
	mul.wide.s32 	%rd15, %r2, 4;
	shl.b32 	%r26, %r2, 2;
$L__BB2_6:
	mul.wide.s32 	%rd11, %r29, 4;
	add.s64 	%rd12, %rd3, %rd11;
	ld.global.f32 	%f6, [%rd12];
	neg.f32 	%f7, %f6;
	add.s64 	%rd13, %rd2, %rd11;
	ld.global.f32 	%f8, [%rd13];
	add.f32 	%f9, %f8, 0f26901D7D;
	div.rn.f32 	%f10, %f7, %f9;
	add.s64 	%rd14, %rd1, %rd11;
	st.global.f32 	[%rd14], %f10;
	add.s64 	%rd16, %rd12, %rd15;
	ld.global.f32 	%f11, [%rd16];
	neg.f32 	%f12, %f11;
	add.s64 	%rd17, %rd13, %rd15;
	ld.global.f32 	%f13, [%rd17];
	add.f32 	%f14, %f13, 0f26901D7D;
	div.rn.f32 	%f15, %f12, %f14;
	add.s64 	%rd18, %rd14, %rd15;
	st.global.f32 	[%rd18], %f15;
	add.s64 	%rd19, %rd16, %rd15;
	ld.global.f32 	%f16, [%rd19];
	neg.f32 	%f17, %f16;
	add.s64 	%rd20, %rd17, %rd15;
	ld.global.f32 	%f18, [%rd20];
	add.f32 	%f19, %f18, 0f26901D7D;
	div.rn.f32 	%f20, %f17, %f19;
	add.s64 	%rd21, %rd18, %rd15;
	st.global.f32 	[%rd21], %f20;
	add.s64 	%rd22, %rd19, %rd15;
	ld.global.f32 	%f21, [%rd22];
	neg.f32 	%f22, %f21;
	add.s64 	%rd23, %rd20, %rd15;
	ld.global.f32 	%f23, [%rd23];
	add.f32 	%f24, %f23, 0f26901D7D;
	div.rn.f32 	%f25, %f22, %f24;
	add.s64 	%rd24, %rd21, %rd15;
	st.global.f32 	[%rd24], %f25;
	add.s32 	%r29, %r26, %r29;
	setp.lt.s32 	%p6, %r29, %r12;
	@%p6 bra 	$L__BB2_6;
$L__BB2_7:
	ret;

}
	// .globl	_Z13softmaxKernelPfS_ii
.visible .entry _Z13softmaxKernelPfS_ii(
	.param .u64 .ptr .align 1 _Z13softmaxKernelPfS_ii_param_0,
	.param .u64 .ptr .align 1 _Z13softmaxKernelPfS_ii_param_1,
	.param .u32 _Z13softmaxKernelPfS_ii_param_2,
	.param .u32 _Z13softmaxKernelPfS_ii_param_3
)
{
	.reg .pred 	%p<22>;
	.reg .b32 	%r<110>;
	.reg .b32 	%f<302>;
	.reg .b64 	%rd<34>;
	.reg .b64 	%fd<54>;

	ld.param.u64 	%rd6, [_Z13softmaxKernelPfS_ii_param_0];
	ld.param.u64 	%rd7, [_Z13softmaxKernelPfS_ii_param_1];
	ld.param.u32 	%r44, [_Z13softmaxKernelPfS_ii_param_2];
	ld.param.u32 	%r43, [_Z13softmaxKernelPfS_ii_param_3];
	cvta.to.global.u64 	%rd1, %rd7;
	cvta.to.global.u64 	%rd2, %rd6;
	mov.u32 	%r45, %ctaid.x;
	mov.u32 	%r46, %ntid.x;
	mul.lo.s32 	%r1, %r45, %r46;
	mov.u32 	%r2, %tid.x;
	add.s32 	%r109, %r1, %r2;
	mov.u32 	%r47, %nctaid.x;
	mul.lo.s32 	%r4, %r46, %r47;
	mul.lo.s32 	%r5, %r43, %r44;
	setp.ge.s32 	%p1, %r109, %r5;
	@%p1 bra 	$L__BB3_29;
	setp.gt.s32 	%p2, %r43, 0;
	@%p2 bra 	$L__BB3_2;
	bra.uni 	$L__BB3_28;
$L__BB3_2:
	add.s32 	%r6, %r109, 1;
	not.b32 	%r7, %r1;
	add.s64 	%rd3, %rd2, 32;
	mov.b32 	%r97, 0;
	mov.u32 	%r98, %r109;
$L__BB3_3:
	mul.lo.s32 	%r53, %r4, %r97;
	add.s32 	%r54, %r6, %r53;
	add.s32 	%r55, %r109, %r53;
	add.s32 	%r56, %r2, %r53;
	sub.s32 	%r57, %r7, %r56;
	rem.s32 	%r10, %r98, %r43;
	sub.s32 	%r103, %r98, %r10;
	mul.wide.s32 	%rd14, %r103, 4;
	add.s64 	%rd4, %rd2, %rd14;
	add.s32 	%r58, %r103, %r43;
	ld.global.f32 	%f301, [%rd4];
	sub.s32 	%r59, %r54, %r10;
	max.s32 	%r60, %r58, %r59;
	add.s32 	%r61, %r10, %r60;
	sub.s32 	%r12, %r61, %r55;
	add.s32 	%r13, %r61, %r57;
	and.b32  	%r14, %r12, 15;
	setp.lt.u32 	%p4, %r13, 15;
	mov.u32 	%r106, %r103;
	@%p4 bra 	$L__BB3_17;
	and.b32  	%r62, %r12, -16;
	neg.s32 	%r99, %r62;
	mov.u32 	%r106, %r103;
	bra.uni 	$L__BB3_16;
$L__BB3_5:
	and.b32  	%r23, %r12, -8;
	mov.b32 	%r102, 0;
	mov.f64 	%fd53, 0d0000000000000000;
$L__BB3_6:
	.pragma "nounroll";
	mul.wide.s32 	%rd22, %r103, 4;
	add.s64 	%rd23, %rd2, %rd22;
	ld.global.f32 	%f91, [%rd23];
	sub.f32 	%f92, %f91, %f301;
	fma.rn.f32 	%f93, %f92, 0f3BBB989D, 0f3F000000;
	cvt.sat.f32.f32 	%f94, %f93;
	mov.f32 	%f95, 0f4B400001;
	mov.f32 	%f96, 0f437C0000;
	fma.rm.f32 	%f97, %f94, %f96, %f95;
	add.f32 	%f98, %f97, 0fCB40007F;
	neg.f32 	%f99, %f98;
	fma.rn.f32 	%f100, %f92, 0f3FB8AA3B, %f99;
	fma.rn.f32 	%f101, %f92, 0f32A57060, %f100;
	mov.b32 	%r64, %f97;
	shl.b32 	%r65, %r64, 23;
	mov.b32 	%f102, %r65;
	ex2.approx.ftz.f32 	%f103, %f101;
	mul.f32 	%f104, %f103, %f102;
	cvt.f64.f32 	%fd16, %f104;
	add.f64 	%fd17, %fd53, %fd16;
	ld.global.f32 	%f105, [%rd23+4];
	sub.f32 	%f106, %f105, %f301;
	fma.rn.f32 	%f107, %f106, 0f3BBB989D, 0f3F000000;
	cvt.sat.f32.f32 	%f108, %f107;
	fma.rm.f32 	%f109, %f108, %f96, %f95;
	add.f32 	%f110, %f109, 0fCB40007F;
	neg.f32 	%f111, %f110;
	fma.rn.f32 	%f112, %f106, 0f3FB8AA3B, %f111;
	fma.rn.f32 	%f113, %f106, 0f32A57060, %f112;
	mov.b32 	%r66, %f109;
	shl.b32 	%r67, %r66, 23;
	mov.b32 	%f114, %r67;
	ex2.approx.ftz.f32 	%f115, %f113;
	mul.f32 	%f116, %f115, %f114;
	cvt.f64.f32 	%fd18, %f116;
	add.f64 	%fd19, %fd17, %fd18;
	ld.global.f32 	%f117, [%rd23+8];
	sub.f32 	%f118, %f117, %f301;
	fma.rn.f32 	%f119, %f118, 0f3BBB989D, 0f3F000000;
	cvt.sat.f32.f32 	%f120, %f119;
	fma.rm.f32 	%f121, %f120, %f96, %f95;
	add.f32 	%f122, %f121, 0fCB40007F;
	neg.f32 	%f123, %f122;
	fma.rn.f32 	%f124, %f118, 0f3FB8AA3B, %f123;
	fma.rn.f32 	%f125, %f118, 0f32A57060, %f124;
	mov.b32 	%r68, %f121;
	shl.b32 	%r69, %r68, 23;
	mov.b32 	%f126, %r69;
	ex2.approx.ftz.f32 	%f127, %f125;
	mul.f32 	%f128, %f127, %f126;
	cvt.f64.f32 	%fd20, %f128;
	add.f64 	%fd21, %fd19, %fd20;
	ld.global.f32 	%f129, [%rd23+12];
	sub.f32 	%f130, %f129, %f301;
	fma.rn.f32 	%f131, %f130, 0f3BBB989D, 0f3F000000;
	cvt.sat.f32.f32 	%f132, %f131;
	fma.rm.f32 	%f133, %f132, %f96, %f95;
	add.f32 	%f134, %f133, 0fCB40007F;
	neg.f32 	%f135, %f134;
	fma.rn.f32 	%f136, %f130, 0f3FB8AA3B, %f135;
	fma.rn.f32 	%f137, %f130, 0f32A57060, %f136;
	mov.b32 	%r70, %f133;
	shl.b32 	%r71, %r70, 23;
	mov.b32 	%f138, %r71;
	ex2.approx.ftz.f32 	%f139, %f137;
	mul.f32 	%f140, %f139, %f138;
	cvt.f64.f32 	%fd22, %f140;
	add.f64 	%fd23, %fd21, %fd22;
	ld.global.f32 	%f141, [%rd23+16];
	sub.f32 	%f142, %f141, %f301;
	fma.rn.f32 	%f143, %f142, 0f3BBB989D, 0f3F000000;
	cvt.sat.f32.f32 	%f144, %f143;
	fma.rm.f32 	%f145, %f144, %f96, %f95;
	add.f32 	%f146, %f145, 0fCB40007F;
	neg.f32 	%f147, %f146;
	fma.rn.f32 	%f148, %f142, 0f3FB8AA3B, %f147;
	fma.rn.f32 	%f149, %f142, 0f32A57060, %f148;
	mov.b32 	%r72, %f145;
	shl.b32 	%r73, %r72, 23;
	mov.b32 	%f150, %r73;
	ex2.approx.ftz.f32 	%f151, %f149;
	mul.f32 	%f152, %f151, %f150;
	cvt.f64.f32 	%fd24, %f152;
	add.f64 	%fd25, %fd23, %fd24;
	ld.global.f32 	%f153, [%rd23+20];
	sub.f32 	%f154, %f153, %f301;
	fma.rn.f32 	%f155, %f154, 0f3BBB989D, 0f3F000000;
	cvt.sat.f32.f32 	%f156, %f155;
	fma.rm.f32 	%f157, %f156, %f96, %f95;
	add.f32 	%f158, %f157, 0fCB40007F;
	neg.f32 	%f159, %f158;
	fma.rn.f32 	%f160, %f154, 0f3FB8AA3B, %f159;
	fma.rn.f32 	%f161, %f154, 0f32A57060, %f160;
	mov.b32 	%r74, %f157;
	shl.b32 	%r75, %r74, 23;
	mov.b32 	%f162, %r75;
	ex2.approx.ftz.f32 	%f163, %f161;
	mul.f32 	%f164, %f163, %f162;
	cvt.f64.f32 	%fd26, %f164;
	add.f64 	%fd27, %fd25, %fd26;
	ld.global.f32 	%f165, [%rd23+24];
	sub.f32 	%f166, %f165, %f301;
	fma.rn.f32 	%f167, %f166, 0f3BBB989D, 0f3F000000;
	cvt.sat.f32.f32 	%f168, %f167;
	fma.rm.f32 	%f169, %f168, %f96, %f95;
	add.f32 	%f170, %f169, 0fCB40007F;
	neg.f32 	%f171, %f170;
	fma.rn.f32 	%f172, %f166, 0f3FB8AA3B, %f171;
	fma.rn.f32 	%f173, %f166, 0f32A57060, %f172;
	mov.b32 	%r76, %f169;
	shl.b32 	%r77, %r76, 23;
	mov.b32 	%f174, %r77;
	ex2.approx.ftz.f32 	%f175, %f173;
	mul.f32 	%f176, %f175, %f174;
	cvt.f64.f32 	%fd28, %f176;
	add.f64 	%fd29, %fd27, %fd28;
	ld.global.f32 	%f177, [%rd23+28];
	sub.f32 	%f178, %f177, %f301;
	fma.rn.f32 	%f179, %f178, 0f3BBB989D, 0f3F000000;
	cvt.sat.f32.f32 	%f180, %f179;
	fma.rm.f32 	%f181, %f180, %f96, %f95;
	add.f32 	%f182, %f181, 0fCB40007F;
	neg.f32 	%f183, %f182;
	fma.rn.f32 	%f184, %f178, 0f3FB8AA3B, %f183;
	fma.rn.f32 	%f185, %f178, 0f32A57060, %f184;
	mov.b32 	%r78, %f181;
	shl.b32 	%r79, %r78, 23;
	mov.b32 	%f186, %r79;
	ex2.approx.ftz.f32 	%f187, %f185;
	mul.f32 	%f188, %f187, %f186;
	cvt.f64.f32 	%fd30, %f188;
	add.f64 	%fd53, %fd29, %fd30;
	add.s32 	%r103, %r103, 8;
	add.s32 	%r102, %r102, 8;
	setp.eq.s32 	%p14, %r102, %r23;
	@%p14 bra 	$L__BB3_7;
	bra.uni 	$L__BB3_6;
$L__BB3_7:
	setp.eq.s32 	%p15, %r40, 0;
	@%p15 bra 	$L__BB3_15;
	and.b32  	%r25, %r12, 3;
	setp.lt.u32 	%p16, %r40, 4;
	@%p16 bra 	$L__BB3_10;
	mul.wide.s32 	%rd24, %r103, 4;
	add.s64 	%rd25, %rd2, %rd24;
	ld.global.f32 	%f189, [%rd25];
	sub.f32 	%f190, %f189, %f301;
	fma.rn.f32 	%f191, %f190, 0f3BBB989D, 0f3F000000;
	cvt.sat.f32.f32 	%f192, %f191;
	mov.f32 	%f193, 0f4B400001;
	mov.f32 	%f194, 0f437C0000;
	fma.rm.f32 	%f195, %f192, %f194, %f193;
	add.f32 	%f196, %f195, 0fCB40007F;
	neg.f32 	%f197, %f196;
	fma.rn.f32 	%f198, %f190, 0f3FB8AA3B, %f197;
	fma.rn.f32 	%f199, %f190, 0f32A57060, %f198;
	mov.b32 	%r80, %f195;
	shl.b32 	%r81, %r80, 23;
	mov.b32 	%f200, %r81;
	ex2.approx.ftz.f32 	%f201, %f199;
	mul.f32 	%f202, %f201, %f200;
	cvt.f64.f32 	%fd32, %f202;
	add.f64 	%fd33, %fd53, %fd32;
	ld.global.f32 	%f203, [%rd25+4];
	sub.f32 	%f204, %f203, %f301;
	fma.rn.f32 	%f205, %f204, 0f3BBB989D, 0f3F000000;
	cvt.sat.f32.f32 	%f206, %f205;
	fma.rm.f32 	%f207, %f206, %f194, %f193;
	add.f32 	%f208, %f207, 0fCB40007F;
	neg.f32 	%f209, %f208;
	fma.rn.f32 	%f210, %f204, 0f3FB8AA3B, %f209;
	fma.rn.f32 	%f211, %f204, 0f32A57060, %f210;
	mov.b32 	%r82, %f207;
	shl.b32 	%r83, %r82, 23;
	mov.b32 	%f212, %r83;
	ex2.approx.ftz.f32 	%f213, %f211;
	mul.f32 	%f214, %f213, %f212;
	cvt.f64.f32 	%fd34, %f214;
	add.f64 	%fd35, %fd33, %fd34;
	ld.global.f32 	%f215, [%rd25+8];
	sub.f32 	%f216, %f215, %f301;
	fma.rn.f32 	%f217, %f216, 0f3BBB989D, 0f3F000000;
	cvt.sat.f32.f32 	%f218, %f217;
	fma.rm.f32 	%f219, %f218, %f194, %f193;
	add.f32 	%f220, %f219, 0fCB40007F;
	neg.f32 	%f221, %f220;
	fma.rn.f32 	%f222, %f216, 0f3FB8AA3B, %f221;
	fma.rn.f32 	%f223, %f216, 0f32A57060, %f222;
	mov.b32 	%r84, %f219;
	shl.b32 	%r85, %r84, 23;
	mov.b32 	%f224, %r85;
	ex2.approx.ftz.f32 	%f225, %f223;
	mul.f32 	%f226, %f225, %f224;
	cvt.f64.f32 	%fd36, %f226;
	add.f64 	%fd37, %fd35, %fd36;
	ld.global.f32 	%f227, [%rd25+12];
	sub.f32 	%f228, %f227, %f301;
	fma.rn.f32 	%f229, %f228, 0f3BBB989D, 0f3F000000;
	cvt.sat.f32.f32 	%f230, %f229;
	fma.rm.f32 	%f231, %f230, %f194, %f193;
	add.f32 	%f232, %f231, 0fCB40007F;
	neg.f32 	%f233, %f232;
	fma.rn.f32 	%f234, %f228, 0f3FB8AA3B, %f233;
	fma.rn.f32 	%f235, %f228, 0f32A57060, %f234;
	mov.b32 	%r86, %f231;
	shl.b32 	%r87, %r86, 23;
	mov.b32 	%f236, %r87;
	ex2.approx.ftz.f32 	%f237, %f235;
	mul.f32 	%f238, %f237, %f236;
	cvt.f64.f32 	%fd38, %f238;
	add.f64 	%fd53, %fd37, %fd38;
	add.s32 	%r103, %r103, 4;
$L__BB3_10:
	setp.eq.s32 	%p17, %r25, 0;
	@%p17 bra 	$L__BB3_15;
	setp.eq.s32 	%p18, %r25, 1;
	@%p18 bra 	$L__BB3_13;
	mul.wide.s32 	%rd26, %r103, 4;
	add.s64 	%rd27, %rd2, %rd26;
	ld.global.f32 	%f239, [%rd27];
	sub.f32 	%f240, %f239, %f301;
	fma.rn.f32 	%f241, %f240, 0f3BBB989D, 0f3F000000;
	cvt.sat.f32.f32 	%f242, %f241;
	mov.f32 	%f243, 0f4B400001;
	mov.f32 	%f244, 0f437C0000;
	fma.rm.f32 	%f245, %f242, %f244, %f243;
	add.f32 	%f246, %f245, 0fCB40007F;
	neg.f32 	%f247, %f246;
	fma.rn.f32 	%f248, %f240, 0f3FB8AA3B, %f247;
	fma.rn.f32 	%f249, %f240, 0f32A57060, %f248;
	mov.b32 	%r88, %f245;
	shl.b32 	%r89, %r88, 23;
	mov.b32 	%f250, %r89;
	ex2.approx.ftz.f32 	%f251, %f249;
	mul.f32 	%f252, %f251, %f250;
	cvt.f64.f32 	%fd40, %f252;
	add.f64 	%fd41, %fd53, %fd40;
	ld.global.f32 	%f253, [%rd27+4];
	sub.f32 	%f254, %f253, %f301;
	fma.rn.f32 	%f255, %f254, 0f3BBB989D, 0f3F000000;
	cvt.sat.f32.f32 	%f256, %f255;
	fma.rm.f32 	%f257, %f256, %f244, %f243;
	add.f32 	%f258, %f257, 0fCB40007F;
	neg.f32 	%f259, %f258;
	fma.rn.f32 	%f260, %f254, 0f3FB8AA3B, %f259;
	fma.rn.f32 	%f261, %f254, 0f32A57060, %f260;
	mov.b32 	%r90, %f257;
	shl.b32 	%r91, %r90, 23;
	mov.b32 	%f262, %r91;
	ex2.approx.ftz.f32 	%f263, %f261;
	mul.f32 	%f264, %f263, %f262;
	cvt.f64.f32 	%fd42, %f264;
	add.f64 	%fd53, %fd41, %fd42;
	add.s32 	%r103, %r103, 2;
$L__BB3_13:
	and.b32  	%r92, %r12, 1;
	setp.eq.b32 	%p19, %r92, 1;
	not.pred 	%p20, %p19;
	@%p20 bra 	$L__BB3_15;
	mul.wide.s32 	%rd28, %r103, 4;
	add.s64 	%rd29, %rd2, %rd28;
	ld.global.f32 	%f265, [%rd29];
	sub.f32 	%f266, %f265, %f301;
	fma.rn.f32 	%f267, %f266, 0f3BBB989D, 0f3F000000;
	cvt.sat.f32.f32 	%f268, %f267;
	mov.f32 	%f269, 0f4B400001;
	mov.f32 	%f270, 0f437C0000;
	fma.rm.f32 	%f271, %f268, %f270, %f269;
	add.f32 	%f272, %f271, 0fCB40007F;
	neg.f32 	%f273, %f272;
	fma.rn.f32 	%f274, %f266, 0f3FB8AA3B, %f273;
	fma.rn.f32 	%f275, %f266, 0f32A57060, %f274;
	mov.b32 	%r93, %f271;
	shl.b32 	%r94, %r93, 23;
	mov.b32 	%f276, %r94;
	ex2.approx.ftz.f32 	%f277, %f275;
	mul.f32 	%f278, %f277, %f276;
	cvt.f64.f32 	%fd43, %f278;
	add.f64 	%fd53, %fd53, %fd43;
$L__BB3_15:
	mul.wide.s32 	%rd30, %r10, 4;
	add.s64 	%rd31, %rd4, %rd30;
	ld.global.f32 	%f279, [%rd31];
	sub.f32 	%f280, %f279, %f301;
	fma.rn.f32 	%f281, %f280, 0f3BBB989D, 0f3F000000;
	cvt.sat.f32.f32 	%f282, %f281;
	mov.f32 	%f283, 0f4B400001;
	mov.f32 	%f284, 0f437C0000;
	fma.rm.f32 	%f285, %f282, %f284, %f283;
	add.f32 	%f286, %f285, 0fCB40007F;
	neg.f32 	%f287, %f286;
	fma.rn.f32 	%f288, %f280, 0f3FB8AA3B, %f287;
	fma.rn.f32 	%f289, %f280, 0f32A57060, %f288;
	mov.b32 	%r95, %f285;
	shl.b32 	%r96, %r95, 23;
	mov.b32 	%f290, %r96;
	ex2.approx.ftz.f32 	%f291, %f289;
	mul.f32 	%f292, %f291, %f290;
	cvt.f64.f32 	%fd44, %f292;
	div.rn.f64 	%fd45, %fd44, %fd53;
	cvt.rn.f32.f64 	%f293, %fd45;
	mul.wide.s32 	%rd32, %r98, 4;
	add.s64 	%rd33, %rd1, %rd32;
	st.global.f32 	[%rd33], %f293;
	add.s32 	%r98, %r98, %r4;
	setp.lt.s32 	%p21, %r98, %r5;
	add.s32 	%r97, %r97, 1;
	@%p21 bra 	$L__BB3_3;
	bra.uni 	$L__BB3_29;
$L__BB3_16:
	.pragma "nounroll";
	mul.wide.s32 	%rd15, %r106, 4;
	add.s64 	%rd16, %rd3, %rd15;
	ld.global.f32 	%f33, [%rd16+-32];
	max.f32 	%f34, %f301, %f33;
	ld.global.f32 	%f35, [%rd16+-28];
	max.f32 	%f36, %f34, %f35;
	ld.global.f32 	%f37, [%rd16+-24];
	max.f32 	%f38, %f36, %f37;
	ld.global.f32 	%f39, [%rd16+-20];
	max.f32 	%f40, %f38, %f39;
	ld.global.f32 	%f41, [%rd16+-16];
	max.f32 	%f42, %f40, %f41;
	ld.global.f32 	%f43, [%rd16+-12];
	max.f32 	%f44, %f42, %f43;
	ld.global.f32 	%f45, [%rd16+-8];
	max.f32 	%f46, %f44, %f45;
	ld.global.f32 	%f47, [%rd16+-4];
	max.f32 	%f48, %f46, %f47;
	ld.global.f32 	%f49, [%rd16];
	max.f32 	%f50, %f48, %f49;
	ld.global.f32 	%f51, [%rd16+4];
	max.f32 	%f52, %f50, %f51;
	ld.global.f32 	%f53, [%rd16+8];
	max.f32 	%f54, %f52, %f53;
	ld.global.f32 	%f55, [%rd16+12];
	max.f32 	%f56, %f54, %f55;
	ld.global.f32 	%f57, [%rd16+16];
	max.f32 	%f58, %f56, %f57;
	ld.global.f32 	%f59, [%rd16+20];
	max.f32 	%f60, %f58, %f59;
	ld.global.f32 	%f61, [%rd16+24];
	max.f32 	%f62, %f60, %f61;
	ld.global.f32 	%f63, [%rd16+28];
	max.f32 	%f301, %f62, %f63;
	add.s32 	%r106, %r106, 16;
	add.s32 	%r99, %r99, 16;
	setp.eq.s32 	%p5, %r99, 0;
	@%p5 bra 	$L__BB3_17;
	bra.uni 	$L__BB3_16;
$L__BB3_17:
	setp.eq.s32 	%p6, %r14, 0;
	@%p6 bra 	$L__BB3_27;
	and.b32  	%r34, %r12, 7;
	setp.lt.u32 	%p7, %r14, 8;
	@%p7 bra 	$L__BB3_20;
	mul.wide.s32 	%rd17, %r106, 4;
	add.s64 	%rd18, %rd2, %rd17;
	ld.global.f32 	%f65, [%rd18];
	max.f32 	%f66, %f301, %f65;
	ld.global.f32 	%f67, [%rd18+4];
	max.f32 	%f68, %f66, %f67;
	ld.global.f32 	%f69, [%rd18+8];
	max.f32 	%f70, %f68, %f69;
	ld.global.f32 	%f71, [%rd18+12];
	max.f32 	%f72, %f70, %f71;
	ld.global.f32 	%f73, [%rd18+16];
	max.f32 	%f74, %f72, %f73;
	ld.global.f32 	%f75, [%rd18+20];
	max.f32 	%f76, %f74, %f75;
	ld.global.f32 	%f77, [%rd18+24];
	max.f32 	%f78, %f76, %f77;
	ld.global.f32 	%f79, [%rd18+28];
	max.f32 	%f301, %f78, %f79;
	add.s32 	%r106, %r106, 8;
$L__BB3_20:
	setp.eq.s32 	%p8, %r34, 0;
	@%p8 bra 	$L__BB3_27;
	and.b32  	%r37, %r12, 3;
	setp.lt.u32 	%p9, %r34, 4;
	@%p9 bra 	$L__BB3_23;
	mul.wide.s32 	%rd19, %r106, 4;
	add.s64 	%rd20, %rd2, %rd19;
	ld.global.f32 	%f81, [%rd20];
	max.f32 	%f82, %f301, %f81;
	ld.global.f32 	%f83, [%rd20+4];
	max.f32 	%f84, %f82, %f83;
	ld.global.f32 	%f85, [%rd20+8];
	max.f32 	%f86, %f84, %f85;
	ld.global.f32 	%f87, [%rd20+12];
	max.f32 	%f301, %f86, %f87;
	add.s32 	%r106, %r106, 4;
$L__BB3_23:
	setp.eq.s32 	%p10, %r37, 0;
	@%p10 bra 	$L__BB3_27;
	mul.wide.s32 	%rd21, %r106, 4;
	add.s64 	%rd5, %rd2, %rd21;
	ld.global.f32 	%f88, [%rd5];
	max.f32 	%f301, %f301, %f88;
	setp.eq.s32 	%p11, %r37, 1;
	@%p11 bra 	$L__BB3_27;
	ld.global.f32 	%f89, [%rd5+4];
	max.f32 	%f301, %f301, %f89;
	setp.eq.s32 	%p12, %r37, 2;
	@%p12 bra 	$L__BB3_27;
	ld.global.f32 	%f90, [%rd5+8];
	max.f32 	%f301, %f301, %f90;
$L__BB3_27:
	and.b32  	%r40, %r12, 7;
	setp.lt.u32 	%p13, %r13, 7;
	mov.f64 	%fd53, 0d0000000000000000;
	@%p13 bra 	$L__BB3_7;
	bra.uni 	$L__BB3_5;
$L__BB3_28:
	rem.s32 	%r48, %r109, %r43;
	sub.s32 	%r49, %r109, %r48;
	mul.wide.s32 	%rd8, %r49, 4;
	add.s64 	%rd9, %rd2, %rd8;
	ld.global.f32 	%f16, [%rd9];
	mul.wide.s32 	%rd10, %r48, 4;
	add.s64 	%rd11, %rd9, %rd10;
	ld.global.f32 	%f17, [%rd11];
	sub.f32 	%f18, %f17, %f16;
	fma.rn.f32 	%f19, %f18, 0f3BBB989D, 0f3F000000;
	cvt.sat.f32.f32 	%f20, %f19;
	mov.f32 	%f21, 0f4B400001;
	mov.f32 	%f22, 0f437C0000;
	fma.rm.f32 	%f23, %f20, %f22, %f21;
	add.f32 	%f24, %f23, 0fCB40007F;
	neg.f32 	%f25, %f24;
	fma.rn.f32 	%f26, %f18, 0f3FB8AA3B, %f25;
	fma.rn.f32 	%f27, %f18, 0f32A57060, %f26;
	mov.b32 	%r50, %f23;
	shl.b32 	%r51, %r50, 23;
	mov.b32 	%f28, %r51;
	ex2.approx.ftz.f32 	%f29, %f27;
	mul.f32 	%f30, %f29, %f28;
	div.rn.f32 	%f31, %f30, 0f00000000;
	mul.wide.s32 	%rd12, %r109, 4;
	add.s64 	%rd13, %rd1, %rd12;
	st.global.f32 	[%rd13], %f31;
	add.s32 	%r109, %r109, %r4;
	setp.lt.s32 	%p3, %r109, %r5;
	@%p3 bra 	$L__BB3_28;
$L__BB3_29:
	ret;

}
	// .globl	_Z23softmaxDerivativeKernelPfS_i
.visible .entry _Z23softmaxDerivativeKernelPfS_i(
	.param .u64 .ptr .align 1 _Z23softmaxDerivativeKernelPfS_i_param_0,
	.param .u64 .ptr .align 1 _Z23softmaxDerivativeKernelPfS_i_param_1,
	.param .u32 _Z23softmaxDerivativeKernelPfS_i_param_2
)
{
	.reg .pred 	%p<7>;
	.reg .b32 	%r<31>;
	.reg .b32 	%f<16>;
	.reg .b64 	%rd<18>;

	ld.param.u64 	%rd3, [_Z23softmaxDerivativeKernelPfS_i_param_0];
	ld.param.u64 	%rd4, [_Z23softmaxDerivativeKernelPfS_i_param_1];
	ld.param.u32 	%r12, [_Z23softmaxDerivativeKernelPfS_i_param_2];
	cvta.to.global.u64 	%rd1, %rd4;
	cvta.to.global.u64 	%rd2, %rd3;
	mov.u32 	%r13, %ctaid.x;
	mov.u32 	%r14, %ntid.x;
	mov.u32 	%r15, %tid.x;
	mad.lo.s32 	%r29, %r13, %r14, %r15;
	mov.u32 	%r16, %nctaid.x;
	mul.lo.s32 	%r2, %r14, %r16;
	setp.ge.s32 	%p1, %r29, %r12;
	@%p1 bra 	$L__BB4_7;
	add.s32 	%r17, %r29, %r2;
	max.s32 	%r18, %r12, %r17;
	setp.lt.s32 	%p2, %r17, %r12;
	selp.u32 	%r19, 1, 0, %p2;
	add.s32 	%r20, %r17, %r19;
	sub.s32 	%r21, %r18, %r20;
	div.u32 	%r22, %r21, %r2;
	add.s32 	%r3, %r22, %r19;
	and.b32  	%r23, %r3, 3;
	setp.eq.s32 	%p3, %r23, 3;
	@%p3 bra 	$L__BB4_4;
	add.s32 	%r24, %r3, 1;
	and.b32  	%r25, %r24, 3;
	neg.s32 	%r27, %r25;
$L__BB4_3:
	.pragma "nounroll";
	mul.wide.s32 	%rd5, %r29, 4;
	add.s64 	%rd6, %rd1, %rd5;
	add.s64 	%rd7, %rd2, %rd5;
	ld.global.f32 	%f1, [%rd7];
	mul.f32 	%f2, %f1, %f1;
	sub.f32 	%f3, %f1, %f2;
	st.global.f32 	[%rd6], %f3;
	add.s32 	%r29, %r29, %r2;
	add.s32 	%r27, %r27, 1;
	setp.ne.s32 	%p4, %r27, 0;
	@%p4 bra 	$L__BB4_3;
$L__BB4_4:
	setp.lt.u32 	%p5, %r3, 3;
	@%p5 bra 	$L__BB4_7;
	mul.wide.s32 	%rd11, %r2, 4;
	shl.b32 	%r26, %r2, 2;
$L__BB4_6:
	mul.wide.s32 	%rd8, %r29, 4;
	add.s64 	%rd9, %rd2, %rd8;
	ld.global.f32 	%f4, [%rd9];
	mul.f32 	%f5, %f4, %f4;
	sub.f32 	%f6, %f4, %f5;
	add.s64 	%rd10, %rd1, %rd8;
	st.global.f32 	[%rd10], %f6;
	add.s64 	%rd12, %rd9, %rd11;
	ld.global.f32 	%f7, [%rd12];
	mul.f32 	%f8, %f7, %f7;
	sub.f32 	%f9, %f7, %f8;
	add.s64 	%rd13, %rd10, %rd11;
	st.global.f32 	[%rd13], %f9;
	add.s64 	%rd14, %rd12, %rd11;
	ld.global.f32 	%f10, [%rd14];
	mul.f32 	%f11, %f10, %f10;
	sub.f32 	%f12, %f10, %f11;
	add.s64 	%rd15, %rd13, %rd11;
	st.global.f32 	[%rd15], %f12;
	add.s64 	%rd16, %rd14, %rd11;
	ld.global.f32 	%f13, [%rd16];
	mul.f32 	%f14, %f13, %f13;
	sub.f32 	%f15, %f13, %f14;
	add.s64 	%rd17, %rd15, %rd11;
	st.global.f32 	[%rd17], %f15;
	add.s32 	%r29, %r26, %r29;
	setp.lt.s32 	%p6, %r29, %r12;
	@%p6 bra 	$L__BB4_6;
$L__BB4_7:
	ret;

}
	// .globl	_Z25elementWiseMultiplyKernelPfS_S_i
.visible .entry _Z25elementWiseMultiplyKernelPfS_S_i(
	.param .u64 .ptr .align 1 _Z25elementWiseMultiplyKernelPfS_S_i_param_0,
	.param .u64 .ptr .align 1 _Z25elementWiseMultiplyKernelPfS_S_i_param_1,
	.param .u64 .ptr .align 1 _Z25elementWiseMultiplyKernelPfS_S_i_param_2,
	.param .u32 _Z25elementWiseMultiplyKernelPfS_S_i_param_3
)
{
	.reg .pred 	%p<7>;
	.reg .b32 	%r<31>;
	.reg .b32 	%f<16>;
	.reg .b64 	%rd<25>;

	ld.param.u64 	%rd4, [_Z25elementWiseMultiplyKernelPfS_S_i_param_0];
	ld.param.u64 	%rd5, [_Z25elementWiseMultiplyKernelPfS_S_i_param_1];
	ld.param.u64 	%rd6, [_Z25elementWiseMultiplyKernelPfS_S_i_param_2];
	ld.param.u32 	%r12, [_Z25elementWiseMultiplyKernelPfS_S_i_param_3];
	cvta.to.global.u64 	%rd1, %rd6;
	cvta.to.global.u64 	%rd2, %rd5;
	cvta.to.global.u64 	%rd3, %rd4;
	mov.u32 	%r13, %ctaid.x;
	mov.u32 	%r14, %ntid.x;
	mov.u32 	%r15, %tid.x;
	mad.lo.s32 	%r29, %r13, %r14, %r15;
	mov.u32 	%r16, %nctaid.x;
	mul.lo.s32 	%r2, %r14, %r16;
	setp.ge.s32 	%p1, %r29, %r12;
	@%p1 bra 	$L__BB5_7;
	add.s32 	%r17, %r29, %r2;
	max.s32 	%r18, %r12, %r17;
	setp.lt.s32 	%p2, %r17, %r12;
	selp.u32 	%r19, 1, 0, %p2;
	add.s32 	%r20, %r17, %r19;
	sub.s32 	%r21, %r18, %r20;
	div.u32 	%r22, %r21, %r2;
	add.s32 	%r3, %r22, %r19;
	and.b32  	%r23, %r3, 3;
	setp.eq.s32 	%p3, %r23, 3;
	@%p3 bra 	$L__BB5_4;
	add.s32 	%r24, %r3, 1;
	and.b32  	%r25, %r24, 3;
	neg.s32 	%r27, %r25;
$L__BB5_3:
	.pragma "nounroll";
	mul.wide.s32 	%rd7, %r29, 4;
	add.s64 	%rd8, %rd1, %rd7;
	add.s64 	%rd9, %rd2, %rd7;
	add.s64 	%rd10, %rd3, %rd7;
	ld.global.f32 	%f1, [%rd10];
	ld.global.f32 	%f2, [%rd9];
	mul.f32 	%f3, %f1, %f2;
	st.global.f32 	[%rd8], %f3;
	add.s32 	%r29, %r29, %r2;
	add.s32 	%r27, %r27, 1;
	setp.ne.s32 	%p4, %r27, 0;
	@%p4 bra 	$L__BB5_3;
$L__BB5_4:
	setp.lt.u32 	%p5, %r3, 3;
	@%p5 bra 	$L__BB5_7;
	mul.wide.s32 	%rd15, %r2, 4;
	shl.b32 	%r26, %r2, 2;
$L__BB5_6:
	mul.wide.s32 	%rd11, %r29, 4;
	add.s64 	%rd12, %rd3, %rd11;
	ld.global.f32 	%f4, [%rd12];
	add.s64 	%rd13, %rd2, %rd11;
	ld.global.f32 	%f5, [%rd13];
	mul.f32 	%f6, %f4, %f5;
	add.s64 	%rd14, %rd1, %rd11;
	st.global.f32 	[%rd14], %f6;
	add.s64 	%rd16, %rd12, %rd15;
	ld.global.f32 	%f7, [%rd16];
	add.s64 	%rd17, %rd13, %rd15;
	ld.global.f32 	%f8, [%rd17];
	mul.f32 	%f9, %f7, %f8;
	add.s64 	%rd18, %rd14, %rd15;
	st.global.f32 	[%rd18], %f9;
	add.s64 	%rd19, %rd16, %rd15;
	ld.global.f32 	%f10, [%rd19];
	add.s64 	%rd20, %rd17, %rd15;
	ld.global.f32 	%f11, [%rd20];
	mul.f32 	%f12, %f10, %f11;
	add.s64 	%rd21, %rd18, %rd15;
	st.global.f32 	[%rd21], %f12;
	add.s64 	%rd22, %rd19, %rd15;
	ld.global.f32 	%f13, [%rd22];
	add.s64 	%rd23, %rd20, %rd15;
	ld.global.f32 	%f14, [%rd23];
	mul.f32 	%f15, %f13, %f14;
	add.s64 	%rd24, %rd21, %rd15;
	st.global.f32 	[%rd24], %f15;
	add.s32 	%r29, %r26, %r29;
	setp.lt.s32 	%p6, %r29, %r12;
	@%p6 bra 	$L__BB5_6;
$L__BB5_7:
	ret;

}
	// .globl	_Z9logKernelPfS_i
.visible .entry _Z9logKernelPfS_i(
	.param .u64 .ptr .align 1 _Z9logKernelPfS_i_param_0,
	.param .u64 .ptr .align 1 _Z9logKernelPfS_i_param_1,
	.param .u32 _Z9logKernelPfS_i_param_2
)
{
	.reg .pred 	%p<6>;
	.reg .b32 	%r<15>;
	.reg .b32 	%f<26>;
	.reg .b64 	%rd<8>;

	ld.param.u64 	%rd3, [_Z9logKernelPfS_i_param_0];
	ld.param.u64 	%rd4, [_Z9logKernelPfS_i_param_1];
	ld.param.u32 	%r6, [_Z9logKernelPfS_i_param_2];
	mov.u32 	%r7, %ctaid.x;
	mov.u32 	%r1, %ntid.x;
	mov.u32 	%r8, %tid.x;
	mad.lo.s32 	%r14, %r7, %r1, %r8;
	setp.ge.s32 	%p1, %r14, %r6;
	@%p1 bra 	$L__BB6_3;
	mov.u32 	%r9, %nctaid.x;
	mul.lo.s32 	%r3, %r1, %r9;
	cvta.to.global.u64 	%rd1, %rd3;
	cvta.to.global.u64 	%rd2, %rd4;
$L__BB6_2:
	mul.wide.s32 	%rd5, %r14, 4;
	add.s64 	%rd6, %rd1, %rd5;
	ld.global.f32 	%f1, [%rd6];
	add.f32 	%f2, %f1, 0f26901D7D;
	setp.lt.f32 	%p2, %f2, 0f00800000;
	mul.f32 	%f3, %f2, 0f4B000000;
	selp.f32 	%f4, %f3, %f2, %p2;
	selp.f32 	%f5, 0fC1B80000, 0f00000000, %p2;
	mov.b32 	%r10, %f4;
	add.s32 	%r11, %r10, -1060439283;
	and.b32  	%r12, %r11, -8388608;
	sub.s32 	%r13, %r10, %r12;
	mov.b32 	%f6, %r13;
	cvt.rn.f32.s32 	%f7, %r12;
	fma.rn.f32 	%f8, %f7, 0f34000000, %f5;
	add.f32 	%f9, %f6, 0fBF800000;
	fma.rn.f32 	%f10, %f9, 0f3DC6B27F, 0fBE2C7F30;
	fma.rn.f32 	%f11, %f10, %f9, 0f3E2FCF2A;
	fma.rn.f32 	%f12, %f11, %f9, 0fBE374E43;
	fma.rn.f32 	%f13, %f12, %f9, 0f3E520BF4;
	fma.rn.f32 	%f14, %f13, %f9, 0fBE763C8B;
	fma.rn.f32 	%f15, %f14, %f9, 0f3E93BF99;
	fma.rn.f32 	%f16, %f15, %f9, 0fBEB8AA49;
	fma.rn.f32 	%f17, %f16, %f9, 0f3EF6384A;
	fma.rn.f32 	%f18, %f17, %f9, 0fBF38AA3B;
	mul.f32 	%f19, %f9, %f18;
	mul.f32 	%f20, %f9, %f19;
	fma.rn.f32 	%f21, %f9, 0f3FB8AA3B, %f20;
	add.f32 	%f22, %f8, %f21;
	setp.gt.u32 	%p3, %r10, 2139095039;
	fma.rn.f32 	%f23, %f4, 0f7F800000, 0f7F800000;
	selp.f32 	%f24, %f23, %f22, %p3;
	setp.eq.f32 	%p4, %f4, 0f00000000;
	selp.f32 	%f25, 0fFF800000, %f24, %p4;
	add.s64 	%rd7, %rd2, %rd5;
	st.global.f32 	[%rd7], %f25;
	add.s32 	%r14, %r14, %r3;
	setp.lt.s32 	%p5, %r14, %r6;
	@%p5 bra 	$L__BB6_2;
$L__BB6_3:
	ret;

}
	// .globl	_Z18clipGradientKernelPfffi
.visible .entry _Z18clipGradientKernelPfffi(
	.param .u64 .ptr .align 1 _Z18clipGradientKernelPfffi_param_0,
	.param .f32 _Z18clipGradientKernelPfffi_param_1,
	.param .f32 _Z18clipGradientKernelPfffi_param_2,
	.param .u32 _Z18clipGradientKernelPfffi_param_3
)
{
	.reg .pred 	%p<5>;
	.reg .b32 	%r<11>;
	.reg .b32 	%f<4>;
	.reg .b64 	%rd<5>;

	ld.param.u64 	%rd3, [_Z18clipGradientKernelPfffi_param_0];
	ld.param.f32 	%f2, [_Z18clipGradientKernelPfffi_param_1];
	ld.param.f32 	%f3, [_Z18clipGradientKernelPfffi_param_2];
	ld.param.u32 	%r6, [_Z18clipGradientKernelPfffi_param_3];
	mov.u32 	%r7, %ctaid.x;
	mov.u32 	%r1, %ntid.x;
	mov.u32 	%r8, %tid.x;
	mad.lo.s32 	%r10, %r7, %r1, %r8;
	setp.ge.s32 	%p1, %r10, %r6;
	@%p1 bra 	$L__BB7_7;
	mov.u32 	%r9, %nctaid.x;
	mul.lo.s32 	%r3, %r1, %r9;
	cvta.to.global.u64 	%rd1, %rd3;
$L__BB7_2:
	mul.wide.s32 	%rd4, %r10, 4;
	add.s64 	%rd2, %rd1, %rd4;
	ld.global.f32 	%f1, [%rd2];
	setp.geu.f32 	%p2, %f1, %f2;
	@%p2 bra 	$L__BB7_4;
	st.global.f32 	[%rd2], %f2;
	bra.uni 	$L__BB7_6;
$L__BB7_4:
	setp.leu.f32 	%p3, %f1, %f3;
	@%p3 bra 	$L__BB7_6;
	st.global.f32 	[%rd2], %f3;
$L__BB7_6:
	add.s32 	%r10, %r10, %r3;
	setp.lt.s32 	%p4, %r10, %r6;
	@%p4 bra 	$L__BB7_2;
$L__BB7_7:
	ret;

}


// ===== COMPILED SASS (sm_100) =====

	.target	sm_100

	.elftype	@"ET_EXEC"


//--------------------- .note.nv.tkinfo           --------------------------
	.section	.note.nv.tkinfo,"",@"SHT_NOTE"
	.sectionflags	@"SHF_NOTE_NV_TKINFO"
	.tkinfo
        /*0018*/ 	.word	0x00000002
        /*0030*/ 	.string	""
        /*0030*/ 	.string	"ptxas"
        /*0030*/ 	.string	"Cuda compilation tools, release 13.0, V13.0.88"
        /*0030*/ 	.string	"Build cuda_13.0.r13.0/compiler.36424714_0"
        /*0030*/ 	.string	"-arch sm_100 -m 64 "



//--------------------- .note.nv.cuinfo           --------------------------
	.section	.note.nv.cuinfo,"",@"SHT_NOTE"
	.sectionflags	@"SHF_NOTE_NV_CUINFO"
        /*0018*/ 	.short	0x0002
        /*001a*/ 	.short	0x0064
        /*001c*/ 	.short	0x0082
	.zero		2


//--------------------- .nv.info                  --------------------------
	.section	.nv.info,"",@"SHT_CUDA_INFO"
	.align	4


	//----- nvinfo : EIATTR_REGCOUNT
	.align		4
        /*0000*/ 	.byte	0x04, 0x2f
        /*0002*/ 	.short	(.L_1 - .L_0)
	.align		4
.L_0:
        /*0004*/ 	.word	index@(_Z10reluKernelPfS_i)
        /*0008*/ 	.word	0x00000010


	//----- nvinfo : EIATTR_FRAME_SIZE
	.align		4
.L_1:
        /*000c*/ 	.byte	0x04, 0x11
        /*000e*/ 	.short	(.L_3 - .L_2)
	.align		4
.L_2:
        /*0010*/ 	.word	index@(_Z10reluKernelPfS_i)
        /*0014*/ 	.word	0x00000000


	//----- nvinfo : EIATTR_REGCOUNT
	.align		4
.L_3:
        /*0018*/ 	.byte	0x04, 0x2f
        /*001a*/ 	.short	(.L_5 - .L_4)
	.align		4
.L_4:
        /*001c*/ 	.word	index@(_Z20reluDerivativeKernelPfS_i)
        /*0020*/ 	.word	0x0000001c


	//----- nvinfo : EIATTR_FRAME_SIZE
	.align		4
.L_5:
        /*0024*/ 	.byte	0x04, 0x11
        /*0026*/ 	.short	(.L_7 - .L_6)
	.align		4
.L_6:
        /*0028*/ 	.word	index@(_Z20reluDerivativeKernelPfS_i)
        /*002c*/ 	.word	0x00000000


	//----- nvinfo : EIATTR_REGCOUNT
	.align		4
.L_7:
        /*0030*/ 	.byte	0x04, 0x2f
        /*0032*/ 	.short	(.L_9 - .L_8)
	.align		4
.L_8:
        /*0034*/ 	.word	index@(_Z31elementWiseNegativeDivideKernelPfS_S_i)
        /*0038*/ 	.word	0x0000001b


	//----- nvinfo : EIATTR_FRAME_SIZE
	.align		4
.L_9:
        /*003c*/ 	.byte	0x04, 0x11
        /*003e*/ 	.short	(.L_11 - .L_10)
	.align		4
.L_10:
        /*0040*/ 	.word	index@($__internal_2_$__cuda_sm3x_div_rn_noftz_f32_slowpath)
        /*0044*/ 	.word	0x00000000


	//----- nvinfo : EIATTR_FRAME_SIZE
	.align		4
.L_11:
        /*0048*/ 	.byte	0x04, 0x11
        /*004a*/ 	.short	(.L_13 - .L_12)
	.align		4
.L_12:
        /*004c*/ 	.word	index@(_Z31elementWiseNegativeDivideKernelPfS_S_i)
        /*0050*/ 	.word	0x00000000


	//----- nvinfo : EIATTR_REGCOUNT
	.align		4
.L_13:
        /*0054*/ 	.byte	0x04, 0x2f
        /*0056*/ 	.short	(.L_15 - .L_14)
	.align		4
.L_14:
        /*0058*/ 	.word	index@(_Z13softmaxKernelPfS_ii)
        /*005c*/ 	.word	0x00000020


	//----- nvinfo : EIATTR_FRAME_SIZE
	.align		4
.L_15:
        /*0060*/ 	.byte	0x04, 0x11
        /*0062*/ 	.short	(.L_17 - .L_16)
	.align		4
.L_16:
        /*0064*/ 	.word	index@($__internal_1_$__cuda_sm3x_div_rn_noftz_f32_slowpath)
        /*0068*/ 	.word	0x00000000


	//----- nvinfo : EIATTR_FRAME_SIZE
	.align		4
.L_17:
        /*006c*/ 	.byte	0x04, 0x11
        /*006e*/ 	.short	(.L_19 - .L_18)
	.align		4
.L_18:
        /*0070*/ 	.word	index@($__internal_0_$__cuda_sm20_div_rn_f64_full)
        /*0074*/ 	.word	0x00000000


	//----- nvinfo : EIATTR_FRAME_SIZE
	.align		4
.L_19:
        /*0078*/ 	.byte	0x04, 0x11
        /*007a*/ 	.short	(.L_21 - .L_20)
	.align		4
.L_20:
        /*007c*/ 	.word	index@(_Z13softmaxKernelPfS_ii)
        /*0080*/ 	.word	0x00000000


	//----- nvinfo : EIATTR_REGCOUNT
	.align		4
.L_21:
        /*0084*/ 	.byte	0x04, 0x2f
        /*0086*/ 	.short	(.L_23 - .L_22)
	.align		4
.L_22:
        /*0088*/ 	.word	index@(_Z23softmaxDerivativeKernelPfS_i)
        /*008c*/ 	.word	0x0000001c


	//----- nvinfo : EIATTR_FRAME_SIZE
	.align		4
.L_23:
        /*0090*/ 	.byte	0x04, 0x11
        /*0092*/ 	.short	(.L_25 - .L_24)
	.align		4
.L_24:
        /*0094*/ 	.word	index@(_Z23softmaxDerivativeKernelPfS_i)
        /*0098*/ 	.word	0x00000000


	//----- nvinfo : EIATTR_REGCOUNT
	.align		4
.L_25:
        /*009c*/ 	.byte	0x04, 0x2f
        /*009e*/ 	.short	(.L_27 - .L_26)
	.align		4
.L_26:
        /*00a0*/ 	.word	index@(_Z25elementWiseMultiplyKernelPfS_S_i)
        /*00a4*/ 	.word	0x0000001a


	//----- nvinfo : EIATTR_FRAME_SIZE
	.align		4
.L_27:
        /*00a8*/ 	.byte	0x04, 0x11
        /*00aa*/ 	.short	(.L_29 - .L_28)
	.align		4
.L_28:
        /*00ac*/ 	.word	index@(_Z25elementWiseMultiplyKernelPfS_S_i)
        /*00b0*/ 	.word	0x00000000


	//----- nvinfo : EIATTR_REGCOUNT
	.align		4
.L_29:
        /*00b4*/ 	.byte	0x04, 0x2f
        /*00b6*/ 	.short	(.L_31 - .L_30)
	.align		4
.L_30:
        /*00b8*/ 	.word	index@(_Z9logKernelPfS_i)
        /*00bc*/ 	.word	0x00000010


	//----- nvinfo : EIATTR_FRAME_SIZE
	.align		4
.L_31:
        /*00c0*/ 	.byte	0x04, 0x11
        /*00c2*/ 	.short	(.L_33 - .L_32)
	.align		4
.L_32:
        /*00c4*/ 	.word	index@(_Z9logKernelPfS_i)
        /*00c8*/ 	.word	0x00000000


	//----- nvinfo : EIATTR_REGCOUNT
	.align		4
.L_33:
        /*00cc*/ 	.byte	0x04, 0x2f
        /*00ce*/ 	.short	(.L_35 - .L_34)
	.align		4
.L_34:
        /*00d0*/ 	.word	index@(_Z18clipGradientKernelPfffi)
        /*00d4*/ 	.word	0x0000000e


	//----- nvinfo : EIATTR_FRAME_SIZE
	.align		4
.L_35:
        /*00d8*/ 	.byte	0x04, 0x11
        /*00da*/ 	.short	(.L_37 - .L_36)
	.align		4
.L_36:
        /*00dc*/ 	.word	index@(_Z18clipGradientKernelPfffi)
        /*00e0*/ 	.word	0x00000000


	//----- nvinfo : EIATTR_MIN_STACK_SIZE
	.align		4
.L_37:
        /*00e4*/ 	.byte	0x04, 0x12
        /*00e6*/ 	.short	(.L_39 - .L_38)
	.align		4
.L_38:
        /*00e8*/ 	.word	index@(_Z18clipGradientKernelPfffi)
        /*00ec*/ 	.word	0x00000000


	//----- nvinfo : EIATTR_MIN_STACK_SIZE
	.align		4
.L_39:
        /*00f0*/ 	.byte	0x04, 0x12
        /*00f2*/ 	.short	(.L_41 - .L_40)
	.align		4
.L_40:
        /*00f4*/ 	.word	index@(_Z9logKernelPfS_i)
        /*00f8*/ 	.word	0x00000000


	//----- nvinfo : EIATTR_MIN_STACK_SIZE
	.align		4
.L_41:
        /*00fc*/ 	.byte	0x04, 0x12
        /*00fe*/ 	.short	(.L_43 - .L_42)
	.align		4
.L_42:
        /*0100*/ 	.word	index@(_Z25elementWiseMultiplyKernelPfS_S_i)
        /*0104*/ 	.word	0x00000000


	//----- nvinfo : EIATTR_MIN_STACK_SIZE
	.align		4
.L_43:
        /*0108*/ 	.byte	0x04, 0x12
        /*010a*/ 	.short	(.L_45 - .L_44)
	.align		4
.L_44:
        /*010c*/ 	.word	index@(_Z23softmaxDerivativeKernelPfS_i)
        /*0110*/ 	.word	0x00000000


	//----- nvinfo : EIATTR_MIN_STACK_SIZE
	.align		4
.L_45:
        /*0114*/ 	.byte	0x04, 0x12
        /*0116*/ 	.short	(.L_47 - .L_46)
	.align		4
.L_46:
        /*0118*/ 	.word	index@(_Z13softmaxKernelPfS_ii)
        /*011c*/ 	.word	0x00000000


	//----- nvinfo : EIATTR_MIN_STACK_SIZE
	.align		4
.L_47:
        /*0120*/ 	.byte	0x04, 0x12
        /*0122*/ 	.short	(.L_49 - .L_48)
	.align		4
.L_48:
        /*0124*/ 	.word	index@(_Z31elementWiseNegativeDivideKernelPfS_S_i)
        /*0128*/ 	.word	0x00000000


	//----- nvinfo : EIATTR_MIN_STACK_SIZE
	.align		4
.L_49:
        /*012c*/ 	.byte	0x04, 0x12
        /*012e*/ 	.short	(.L_51 - .L_50)
	.align		4
.L_50:
        /*0130*/ 	.word	index@(_Z20reluDerivativeKernelPfS_i)
        /*0134*/ 	.word	0x00000000


	//----- nvinfo : EIATTR_MIN_STACK_SIZE
	.align		4
.L_51:
        /*0138*/ 	.byte	0x04, 0x12
        /*013a*/ 	.short	(.L_53 - .L_52)
	.align		4
.L_52:
        /*013c*/ 	.word	index@(_Z10reluKernelPfS_i)
        /*0140*/ 	.word	0x00000000
.L_53:


//--------------------- .nv.compat                --------------------------
	.section	.nv.compat,"",@"SHT_CUDA_COMPAT_INFO"
	.align	4
        /*0000*/ 	.byte	0x02, 0x09, 0x00, 0x00, 0x02, 0x02, 0x01, 0x00, 0x02, 0x05, 0x05, 0x00, 0x03, 0x07, 0x01, 0x01
        /*0010*/ 	.byte	0x02, 0x03, 0x00, 0x00, 0x02, 0x06, 0x01, 0x00, 0x04, 0x0b, 0x08, 0x00, 0x01, 0x00, 0x00, 0x00
        /*0020*/ 	.byte	0x00, 0x00, 0x00, 0x00


//--------------------- .nv.info._Z18clipGradientKernelPfffi --------------------------
	.section	.nv.info._Z18clipGradientKernelPfffi,"",@"SHT_CUDA_INFO"
	.sectionflags	@""
	.align	4


	//----- nvinfo : EIATTR_CUDA_API_VERSION
	.align		4
        /*0000*/ 	.byte	0x04, 0x37
        /*0002*/ 	.short	(.L_55 - .L_54)
.L_54:
        /*0004*/ 	.word	0x00000082


	//----- nvinfo : EIATTR_KPARAM_INFO
	.align		4
.L_55:
        /*0008*/ 	.byte	0x04, 0x17
        /*000a*/ 	.short	(.L_57 - .L_56)
.L_56:
        /*000c*/ 	.word	0x00000000
        /*0010*/ 	.short	0x0003
        /*0012*/ 	.short	0x0010
        /*0014*/ 	.byte	0x00, 0xf0, 0x11, 0x00


	//----- nvinfo : EIATTR_KPARAM_INFO
	.align		4
.L_57:
        /*0018*/ 	.byte	0x04, 0x17
        /*001a*/ 	.short	(.L_59 - .L_58)
.L_58:
        /*001c*/ 	.word	0x00000000
        /*0020*/ 	.short	0x0002
        /*0022*/ 	.short	0x000c
        /*0024*/ 	.byte	0x00, 0xf0, 0x11, 0x00


	//----- nvinfo : EIATTR_KPARAM_INFO
	.align		4
.L_59:
        /*0028*/ 	.byte	0x04, 0x17
        /*002a*/ 	.short	(.L_61 - .L_60)
.L_60:
        /*002c*/ 	.word	0x00000000
        /*0030*/ 	.short	0x0001
        /*0032*/ 	.short	0x0008
        /*0034*/ 	.byte	0x00, 0xf0, 0x11, 0x00


	//----- nvinfo : EIATTR_KPARAM_INFO
	.align		4
.L_61:
        /*0038*/ 	.byte	0x04, 0x17
        /*003a*/ 	.short	(.L_63 - .L_62)
.L_62:
        /*003c*/ 	.word	0x00000000
        /*0040*/ 	.short	0x0000
        /*0042*/ 	.short	0x0000
        /*0044*/ 	.byte	0x00, 0xf5, 0x21, 0x00


	//----- nvinfo : EIATTR_SPARSE_MMA_MASK
	.align		4
.L_63:
        /*0048*/ 	.byte	0x03, 0x50
        /*004a*/ 	.short	0x0000


	//----- nvinfo : EIATTR_MAXREG_COUNT
	.align		4
        /*004c*/ 	.byte	0x03, 0x1b
        /*004e*/ 	.short	0x00ff


	//----- nvinfo : EIATTR_MERCURY_ISA_VERSION
	.align		4
        /*0050*/ 	.byte	0x03, 0x5f
        /*0052*/ 	.short	0x0101


	//----- nvinfo : EIATTR_VRC_CTA_INIT_COUNT
	.align		4
        /*0054*/ 	.byte	0x02, 0x4a
	.zero		1
	.zero		1


	//----- nvinfo : EIATTR_EXIT_INSTR_OFFSETS
	.align		4
        /*0058*/ 	.byte	0x04, 0x1c
        /*005a*/ 	.short	(.L_65 - .L_64)


	//   ....[0]....
.L_64:
        /*005c*/ 	.word	0x00000070


	//   ....[1]....
        /*0060*/ 	.word	0x000001b0


	//----- nvinfo : EIATTR_CRS_STACK_SIZE
	.align		4
.L_65:
        /*0064*/ 	.byte	0x04, 0x1e
        /*0066*/ 	.short	(.L_67 - .L_66)
.L_66:
        /*0068*/ 	.word	0x00000000


	//----- nvinfo : EIATTR_CBANK_PARAM_SIZE
	.align		4
.L_67:
        /*006c*/ 	.byte	0x03, 0x19
        /*006e*/ 	.short	0x0014


	//----- nvinfo : EIATTR_PARAM_CBANK
	.align		4
        /*0070*/ 	.byte	0x04, 0x0a
        /*0072*/ 	.short	(.L_69 - .L_68)
	.align		4
.L_68:
        /*0074*/ 	.word	index@(.nv.constant0._Z18clipGradientKernelPfffi)
        /*0078*/ 	.short	0x0380
        /*007a*/ 	.short	0x0014


	//----- nvinfo : EIATTR_SW_WAR
	.align		4
.L_69:
        /*007c*/ 	.byte	0x04, 0x36
        /*007e*/ 	.short	(.L_71 - .L_70)
.L_70:
        /*0080*/ 	.word	0x00000008
.L_71:


//--------------------- .nv.info._Z9logKernelPfS_i --------------------------
	.section	.nv.info._Z9logKernelPfS_i,"",@"SHT_CUDA_INFO"
	.sectionflags	@""
	.align	4


	//----- nvinfo : EIATTR_CUDA_API_VERSION
	.align		4
        /*0000*/ 	.byte	0x04, 0x37
        /*0002*/ 	.short	(.L_73 - .L_72)
.L_72:
        /*0004*/ 	.word	0x00000082


	//----- nvinfo : EIATTR_KPARAM_INFO
	.align		4
.L_73:
        /*0008*/ 	.byte	0x04, 0x17
        /*000a*/ 	.short	(.L_75 - .L_74)
.L_74:
        /*000c*/ 	.word	0x00000000
        /*0010*/ 	.short	0x0002
        /*0012*/ 	.short	0x0010
        /*0014*/ 	.byte	0x00, 0xf0, 0x11, 0x00


	//----- nvinfo : EIATTR_KPARAM_INFO
	.align		4
.L_75:
        /*0018*/ 	.byte	0x04, 0x17
        /*001a*/ 	.short	(.L_77 - .L_76)
.L_76:
        /*001c*/ 	.word	0x00000000
        /*0020*/ 	.short	0x0001
        /*0022*/ 	.short	0x0008
        /*0024*/ 	.byte	0x00, 0xf5, 0x21, 0x00


	//----- nvinfo : EIATTR_KPARAM_INFO
	.align		4
.L_77:
        /*0028*/ 	.byte	0x04, 0x17
        /*002a*/ 	.short	(.L_79 - .L_78)
.L_78:
        /*002c*/ 	.word	0x00000000
        /*0030*/ 	.short	0x0000
        /*0032*/ 	.short	0x0000
        /*0034*/ 	.byte	0x00, 0xf5, 0x21, 0x00


	//----- nvinfo : EIATTR_SPARSE_MMA_MASK
	.align		4
.L_79:
        /*0038*/ 	.byte	0x03, 0x50
        /*003a*/ 	.short	0x0000


	//----- nvinfo : EIATTR_MAXREG_COUNT
	.align		4
        /*003c*/ 	.byte	0x03, 0x1b
        /*003e*/ 	.short	0x00ff


	//----- nvinfo : EIATTR_MERCURY_ISA_VERSION
	.align		4
        /*0040*/ 	.byte	0x03, 0x5f
        /*0042*/ 	.short	0x0101


	//----- nvinfo : EIATTR_VRC_CTA_INIT_COUNT
	.align		4
        /*0044*/ 	.byte	0x02, 0x4a
	.zero		1
	.zero		1


	//----- nvinfo : EIATTR_EXIT_INSTR_OFFSETS
	.align		4
        /*0048*/ 	.byte	0x04, 0x1c
        /*004a*/ 	.short	(.L_81 - .L_80)


	//   ....[0]....
.L_80:
        /*004c*/ 	.word	0x00000070


	//   ....[1]....
        /*0050*/ 	.word	0x00000310


	//----- nvinfo : EIATTR_CRS_STACK_SIZE
	.align		4
.L_81:
        /*0054*/ 	.byte	0x04, 0x1e
        /*0056*/ 	.short	(.L_83 - .L_82)
.L_82:
        /*0058*/ 	.word	0x00000000


	//----- nvinfo : EIATTR_CBANK_PARAM_SIZE
	.align		4
.L_83:
        /*005c*/ 	.byte	0x03, 0x19
        /*005e*/ 	.short	0x0014


	//----- nvinfo : EIATTR_PARAM_CBANK
	.align		4
        /*0060*/ 	.byte	0x04, 0x0a
        /*0062*/ 	.short	(.L_85 - .L_84)
	.align		4
.L_84:
        /*0064*/ 	.word	index@(.nv.constant0._Z9logKernelPfS_i)
        /*0068*/ 	.short	0x0380
        /*006a*/ 	.short	0x0014


	//----- nvinfo : EIATTR_SW_WAR
	.align		4
.L_85:
        /*006c*/ 	.byte	0x04, 0x36
        /*006e*/ 	.short	(.L_87 - .L_86)
.L_86:
        /*0070*/ 	.word	0x00000008
.L_87:


//--------------------- .nv.info._Z25elementWiseMultiplyKernelPfS_S_i --------------------------
	.section	.nv.info._Z25elementWiseMultiplyKernelPfS_S_i,"",@"SHT_CUDA_INFO"
	.sectionflags	@""
	.align	4


	//----- nvinfo : EIATTR_CUDA_API_VERSION
	.align		4
        /*0000*/ 	.byte	0x04, 0x37
        /*0002*/ 	.short	(.L_89 - .L_88)
.L_88:
        /*0004*/ 	.word	0x00000082


	//----- nvinfo : EIATTR_KPARAM_INFO
	.align		4
.L_89:
        /*0008*/ 	.byte	0x04, 0x17
        /*000a*/ 	.short	(.L_91 - .L_90)
.L_90:
        /*000c*/ 	.word	0x00000000
        /*0010*/ 	.short	0x0003
        /*0012*/ 	.short	0x0018
        /*0014*/ 	.byte	0x00, 0xf0, 0x11, 0x00


	//----- nvinfo : EIATTR_KPARAM_INFO
	.align		4
.L_91:
        /*0018*/ 	.byte	0x04, 0x17
        /*001a*/ 	.short	(.L_93 - .L_92)
.L_92:
        /*001c*/ 	.word	0x00000000
        /*0020*/ 	.short	0x0002
        /*0022*/ 	.short	0x0010
        /*0024*/ 	.byte	0x00, 0xf5, 0x21, 0x00


	//----- nvinfo : EIATTR_KPARAM_INFO
	.align		4
.L_93:
        /*0028*/ 	.byte	0x04, 0x17
        /*002a*/ 	.short	(.L_95 - .L_94)
.L_94:
        /*002c*/ 	.word	0x00000000
        /*0030*/ 	.short	0x0001
        /*0032*/ 	.short	0x0008
        /*0034*/ 	.byte	0x00, 0xf5, 0x21, 0x00


	//----- nvinfo : EIATTR_KPARAM_INFO
	.align		4
.L_95:
        /*0038*/ 	.byte	0x04, 0x17
        /*003a*/ 	.short	(.L_97 - .L_96)
.L_96:
        /*003c*/ 	.word	0x00000000
        /*0040*/ 	.short	0x0000
        /*0042*/ 	.short	0x0000
        /*0044*/ 	.byte	0x00, 0xf5, 0x21, 0x00


	//----- nvinfo : EIATTR_SPARSE_MMA_MASK
	.align		4
.L_97:
        /*0048*/ 	.byte	0x03, 0x50
        /*004a*/ 	.short	0x0000


	//----- nvinfo : EIATTR_MAXREG_COUNT
	.align		4
        /*004c*/ 	.byte	0x03, 0x1b
        /*004e*/ 	.short	0x00ff


	//----- nvinfo : EIATTR_MERCURY_ISA_VERSION
	.align		4
        /*0050*/ 	.byte	0x03, 0x5f
        /*0052*/ 	.short	0x0101


	//----- nvinfo : EIATTR_VRC_CTA_INIT_COUNT
	.align		4
        /*0054*/ 	.byte	0x02, 0x4a
	.zero		1
	.zero		1


	//----- nvinfo : EIATTR_EXIT_INSTR_OFFSETS
	.align		4
        /*0058*/ 	.byte	0x04, 0x1c
        /*005a*/ 	.short	(.L_99 - .L_98)


	//   ....[0]....
.L_98:
        /*005c*/ 	.word	0x00000090


	//   ....[1]....
        /*0060*/ 	.word	0x000003a0


	//   ....[2]....
        /*0064*/ 	.word	0x000005d0


	//----- nvinfo : EIATTR_CRS_STACK_SIZE
	.align		4
.L_99:
        /*0068*/ 	.byte	0x04, 0x1e
        /*006a*/ 	.short	(.L_101 - .L_100)
.L_100:
        /*006c*/ 	.word	0x00000000


	//----- nvinfo : EIATTR_CBANK_PARAM_SIZE
	.align		4
.L_101:
        /*0070*/ 	.byte	0x03, 0x19
        /*0072*/ 	.short	0x001c


	//----- nvinfo : EIATTR_PARAM_CBANK
	.align		4
        /*0074*/ 	.byte	0x04, 0x0a
        /*0076*/ 	.short	(.L_103 - .L_102)
	.align		4
.L_102:
        /*0078*/ 	.word	index@(.nv.constant0._Z25elementWiseMultiplyKernelPfS_S_i)
        /*007c*/ 	.short	0x0380
        /*007e*/ 	.short	0x001c


	//----- nvinfo : EIATTR_SW_WAR
	.align		4
.L_103:
        /*0080*/ 	.byte	0x04, 0x36
        /*0082*/ 	.short	(.L_105 - .L_104)
.L_104:
        /*0084*/ 	.word	0x00000008
.L_105:


//--------------------- .nv.info._Z23softmaxDerivativeKernelPfS_i --------------------------
	.section	.nv.info._Z23softmaxDerivativeKernelPfS_i,"",@"SHT_CUDA_INFO"
	.sectionflags	@""
	.align	4


	//----- nvinfo : EIATTR_CUDA_API_VERSION
	.align		4
        /*0000*/ 	.byte	0x04, 0x37
        /*0002*/ 	.short	(.L_107 - .L_106)
.L_106:
        /*0004*/ 	.word	0x00000082


	//----- nvinfo : EIATTR_KPARAM_INFO
	.align		4
.L_107:
        /*0008*/ 	.byte	0x04, 0x17
        /*000a*/ 	.short	(.L_109 - .L_108)
.L_108:
        /*000c*/ 	.word	0x00000000
        /*0010*/ 	.short	0x0002
        /*0012*/ 	.short	0x0010
        /*0014*/ 	.byte	0x00, 0xf0, 0x11, 0x00


	//----- nvinfo : EIATTR_KPARAM_INFO
	.align		4
.L_109:
        /*0018*/ 	.byte	0x04, 0x17
        /*001a*/ 	.short	(.L_111 - .L_110)
.L_110:
        /*001c*/ 	.word	0x00000000
        /*0020*/ 	.short	0x0001
        /*0022*/ 	.short	0x0008
        /*0024*/ 	.byte	0x00, 0xf5, 0x21, 0x00


	//----- nvinfo : EIATTR_KPARAM_INFO
	.align		4
.L_111:
        /*0028*/ 	.byte	0x04, 0x17
        /*002a*/ 	.short	(.L_113 - .L_112)
.L_112:
        /*002c*/ 	.word	0x00000000
        /*0030*/ 	.short	0x0000
        /*0032*/ 	.short	0x0000
        /*0034*/ 	.byte	0x00, 0xf5, 0x21, 0x00


	//----- nvinfo : EIATTR_SPARSE_MMA_MASK
	.align		4
.L_113:
        /*0038*/ 	.byte	0x03, 0x50
        /*003a*/ 	.short	0x0000


	//----- nvinfo : EIATTR_MAXREG_COUNT
	.align		4
        /*003c*/ 	.byte	0x03, 0x1b
        /*003e*/ 	.short	0x00ff


	//----- nvinfo : EIATTR_MERCURY_ISA_VERSION
	.align		4
        /*0040*/ 	.byte	0x03, 0x5f
        /*0042*/ 	.short	0x0101


	//----- nvinfo : EIATTR_VRC_CTA_INIT_COUNT
	.align		4
        /*0044*/ 	.byte	0x02, 0x4a
	.zero		1
	.zero		1


	//----- nvinfo : EIATTR_EXIT_INSTR_OFFSETS
	.align		4
        /*0048*/ 	.byte	0x04, 0x1c
        /*004a*/ 	.short	(.L_115 - .L_114)


	//   ....[0]....
.L_114:
        /*004c*/ 	.word	0x00000090


	//   ....[1]....
        /*0050*/ 	.word	0x00000390


	//   ....[2]....
        /*0054*/ 	.word	0x00000510


	//----- nvinfo : EIATTR_CRS_STACK_SIZE
	.align		4
.L_115:
        /*0058*/ 	.byte	0x04, 0x1e
        /*005a*/ 	.short	(.L_117 - .L_116)
.L_116:
        /*005c*/ 	.word	0x00000000


	//----- nvinfo : EIATTR_CBANK_PARAM_SIZE
	.align		4
.L_117:
        /*0060*/ 	.byte	0x03, 0x19
        /*0062*/ 	.short	0x0014


	//----- nvinfo : EIATTR_PARAM_CBANK
	.align		4
        /*0064*/ 	.byte	0x04, 0x0a
        /*0066*/ 	.short	(.L_119 - .L_118)
	.align		4
.L_118:
        /*0068*/ 	.word	index@(.nv.constant0._Z23softmaxDerivativeKernelPfS_i)
        /*006c*/ 	.short	0x0380
        /*006e*/ 	.short	0x0014


	//----- nvinfo : EIATTR_SW_WAR
	.align		4
.L_119:
        /*0070*/ 	.byte	0x04, 0x36
        /*0072*/ 	.short	(.L_121 - .L_120)
.L_120:
        /*0074*/ 	.word	0x00000008
.L_121:


//--------------------- .nv.info._Z13softmaxKernelPfS_ii --------------------------
	.section	.nv.info._Z13softmaxKernelPfS_ii,"",@"SHT_CUDA_INFO"
	.sectionflags	@""
	.align	4


	//----- nvinfo : EIATTR_CUDA_API_VERSION
	.align		4
        /*0000*/ 	.byte	0x04, 0x37
        /*0002*/ 	.short	(.L_123 - .L_122)
.L_122:
        /*0004*/ 	.word	0x00000082


	//----- nvinfo : EIATTR_KPARAM_INFO
	.align		4
.L_123:
        /*0008*/ 	.byte	0x04, 0x17
        /*000a*/ 	.short	(.L_125 - .L_124)
.L_124:
        /*000c*/ 	.word	0x00000000
        /*0010*/ 	.short	0x0003
        /*0012*/ 	.short	0x0014
        /*0014*/ 	.byte	0x00, 0xf0, 0x11, 0x00


	//----- nvinfo : EIATTR_KPARAM_INFO
	.align		4
.L_125:
        /*0018*/ 	.byte	0x04, 0x17
        /*001a*/ 	.short	(.L_127 - .L_126)
.L_126:
        /*001c*/ 	.word	0x00000000
        /*0020*/ 	.short	0x0002
        /*0022*/ 	.short	0x0010
        /*0024*/ 	.byte	0x00, 0xf0, 0x11, 0x00


	//----- nvinfo : EIATTR_KPARAM_INFO
	.align		4
.L_127:
        /*0028*/ 	.byte	0x04, 0x17
        /*002a*/ 	.short	(.L_129 - .L_128)
.L_128:
        /*002c*/ 	.word	0x00000000
        /*0030*/ 	.short	0x0001
        /*0032*/ 	.short	0x0008
        /*0034*/ 	.byte	0x00, 0xf5, 0x21, 0x00


	//----- nvinfo : EIATTR_KPARAM_INFO
	.align		4
.L_129:
        /*0038*/ 	.byte	0x04, 0x17
        /*003a*/ 	.short	(.L_131 - .L_130)
.L_130:
        /*003c*/ 	.word	0x00000000
        /*0040*/ 	.short	0x0000
        /*0042*/ 	.short	0x0000
        /*0044*/ 	.byte	0x00, 0xf5, 0x21, 0x00


	//----- nvinfo : EIATTR_SPARSE_MMA_MASK
	.align		4
.L_131:
        /*0048*/ 	.byte	0x03, 0x50
        /*004a*/ 	.short	0x0000


	//----- nvinfo : EIATTR_MAXREG_COUNT
	.align		4
        /*004c*/ 	.byte	0x03, 0x1b
        /*004e*/ 	.short	0x00ff


	//----- nvinfo : EIATTR_MERCURY_ISA_VERSION
	.align		4
        /*0050*/ 	.byte	0x03, 0x5f
        /*0052*/ 	.short	0x0101


	//----- nvinfo : EIATTR_VRC_CTA_INIT_COUNT
	.align		4
        /*0054*/ 	.byte	0x02, 0x4a
	.zero		1
	.zero		1


	//----- nvinfo : EIATTR_EXIT_INSTR_OFFSETS
	.align		4
        /*0058*/ 	.byte	0x04, 0x1c
        /*005a*/ 	.short	(.L_133 - .L_132)


	//   ....[0]....
.L_132:
        /*005c*/ 	.word	0x000000b0


	//   ....[1]....
        /*0060*/ 	.word	0x00000490


	//   ....[2]....
        /*0064*/ 	.word	0x00001d90


	//----- nvinfo : EIATTR_CRS_STACK_SIZE
	.align		4
.L_133:
        /*0068*/ 	.byte	0x04, 0x1e
        /*006a*/ 	.short	(.L_135 - .L_134)
.L_134:
        /*006c*/ 	.word	0x00000000


	//----- nvinfo : EIATTR_CBANK_PARAM_SIZE
	.align		4
.L_135:
        /*0070*/ 	.byte	0x03, 0x19
        /*0072*/ 	.short	0x0018


	//----- nvinfo : EIATTR_PARAM_CBANK
	.align		4
        /*0074*/ 	.byte	0x04, 0x0a
        /*0076*/ 	.short	(.L_137 - .L_136)
	.align		4
.L_136:
        /*0078*/ 	.word	index@(.nv.constant0._Z13softmaxKernelPfS_ii)
        /*007c*/ 	.short	0x0380
        /*007e*/ 	.short	0x0018


	//----- nvinfo : EIATTR_SW_WAR
	.align		4
.L_137:
        /*0080*/ 	.byte	0x04, 0x36
        /*0082*/ 	.short	(.L_139 - .L_138)
.L_138:
        /*0084*/ 	.word	0x00000008
.L_139:


//--------------------- .nv.info._Z31elementWiseNegativeDivideKernelPfS_S_i --------------------------
	.section	.nv.info._Z31elementWiseNegativeDivideKernelPfS_S_i,"",@"SHT_CUDA_INFO"
	.sectionflags	@""
	.align	4


	//----- nvinfo : EIATTR_CUDA_API_VERSION
	.align		4
        /*0000*/ 	.byte	0x04, 0x37
        /*0002*/ 	.short	(.L_141 - .L_140)
.L_140:
        /*0004*/ 	.word	0x00000082


	//----- nvinfo : EIATTR_KPARAM_INFO
	.align		4
.L_141:
        /*0008*/ 	.byte	0x04, 0x17
        /*000a*/ 	.short	(.L_143 - .L_142)
.L_142:
        /*000c*/ 	.word	0x00000000
        /*0010*/ 	.short	0x0003
        /*0012*/ 	.short	0x0018
        /*0014*/ 	.byte	0x00, 0xf0, 0x11, 0x00


	//----- nvinfo : EIATTR_KPARAM_INFO
	.align		4
.L_143:
        /*0018*/ 	.byte	0x04, 0x17
        /*001a*/ 	.short	(.L_145 - .L_144)
.L_144:
        /*001c*/ 	.word	0x00000000
        /*0020*/ 	.short	0x0002
        /*0022*/ 	.short	0x0010
        /*0024*/ 	.byte	0x00, 0xf5, 0x21, 0x00


	//----- nvinfo : EIATTR_KPARAM_INFO
	.align		4
.L_145:
        /*0028*/ 	.byte	0x04, 0x17
        /*002a*/ 	.short	(.L_147 - .L_146)
.L_146:
        /*002c*/ 	.word	0x00000000
        /*0030*/ 	.short	0x0001
        /*0032*/ 	.short	0x0008
        /*0034*/ 	.byte	0x00, 0xf5, 0x21, 0x00


	//----- nvinfo : EIATTR_KPARAM_INFO
	.align		4
.L_147:
        /*0038*/ 	.byte	0x04, 0x17
        /*003a*/ 	.short	(.L_149 - .L_148)
.L_148:
        /*003c*/ 	.word	0x00000000
        /*0040*/ 	.short	0x0000
        /*0042*/ 	.short	0x0000
        /*0044*/ 	.byte	0x00, 0xf5, 0x21, 0x00


	//----- nvinfo : EIATTR_SPARSE_MMA_MASK
	.align		4
.L_149:
        /*0048*/ 	.byte	0x03, 0x50
        /*004a*/ 	.short	0x0000


	//----- nvinfo : EIATTR_MAXREG_COUNT
	.align		4
        /*004c*/ 	.byte	0x03, 0x1b
        /*004e*/ 	.short	0x00ff


	//----- nvinfo : EIATTR_MERCURY_ISA_VERSION
	.align		4
        /*0050*/ 	.byte	0x03, 0x5f
        /*0052*/ 	.short	0x0101


	//----- nvinfo : EIATTR_VRC_CTA_INIT_COUNT
	.align		4
        /*0054*/ 	.byte	0x02, 0x4a
	.zero		1
	.zero		1


	//----- nvinfo : EIATTR_EXIT_INSTR_OFFSETS
	.align		4
        /*0058*/ 	.byte	0x04, 0x1c
        /*005a*/ 	.short	(.L_151 - .L_150)


	//   ....[0]....
.L_150:
        /*005c*/ 	.word	0x00000090


	//   ....[1]....
        /*0060*/ 	.word	0x000004c0


	//   ....[2]....
        /*0064*/ 	.word	0x00000a80


	//----- nvinfo : EIATTR_CRS_STACK_SIZE
	.align		4
.L_151:
        /*0068*/ 	.byte	0x04, 0x1e
        /*006a*/ 	.short	(.L_153 - .L_152)
.L_152:
        /*006c*/ 	.word	0x00000000


	//----- nvinfo : EIATTR_CBANK_PARAM_SIZE
	.align		4
.L_153:
        /*0070*/ 	.byte	0x03, 0x19
        /*0072*/ 	.short	0x001c


	//----- nvinfo : EIATTR_PARAM_CBANK
	.align		4
        /*0074*/ 	.byte	0x04, 0x0a
        /*0076*/ 	.short	(.L_155 - .L_154)
	.align		4
.L_154:
        /*0078*/ 	.word	index@(.nv.constant0._Z31elementWiseNegativeDivideKernelPfS_S_i)
        /*007c*/ 	.short	0x0380
        /*007e*/ 	.short	0x001c


	//----- nvinfo : EIATTR_SW_WAR
	.align		4
.L_155:
        /*0080*/ 	.byte	0x04, 0x36
        /*0082*/ 	.short	(.L_157 - .L_156)
.L_156:
        /*0084*/ 	.word	0x00000008
.L_157:


//--------------------- .nv.info._Z20reluDerivativeKernelPfS_i --------------------------
	.section	.nv.info._Z20reluDerivativeKernelPfS_i,"",@"SHT_CUDA_INFO"
	.sectionflags	@""
	.align	4


	//----- nvinfo : EIATTR_CUDA_API_VERSION
	.align		4
        /*0000*/ 	.byte	0x04, 0x37
        /*0002*/ 	.short	(.L_159 - .L_158)
.L_158:
        /*0004*/ 	.word	0x00000082


	//----- nvinfo : EIATTR_KPARAM_INFO
	.align		4
.L_159:
        /*0008*/ 	.byte	0x04, 0x17
        /*000a*/ 	.short	(.L_161 - .L_160)
.L_160:
        /*000c*/ 	.word	0x00000000
        /*0010*/ 	.short	0x0002
        /*0012*/ 	.short	0x0010
        /*0014*/ 	.byte	0x00, 0xf0, 0x11, 0x00


	//----- nvinfo : EIATTR_KPARAM_INFO
	.align		4
.L_161:
        /*0018*/ 	.byte	0x04, 0x17
        /*001a*/ 	.short	(.L_163 - .L_162)
.L_162:
        /*001c*/ 	.word	0x00000000
        /*0020*/ 	.short	0x0001
        /*0022*/ 	.short	0x0008
        /*0024*/ 	.byte	0x00, 0xf5, 0x21, 0x00


	//----- nvinfo : EIATTR_KPARAM_INFO
	.align		4
.L_163:
        /*0028*/ 	.byte	0x04, 0x17
        /*002a*/ 	.short	(.L_165 - .L_164)
.L_164:
        /*002c*/ 	.word	0x00000000
        /*0030*/ 	.short	0x0000
        /*0032*/ 	.short	0x0000
        /*0034*/ 	.byte	0x00, 0xf5, 0x21, 0x00


	//----- nvinfo : EIATTR_SPARSE_MMA_MASK
	.align		4
.L_165:
        /*0038*/ 	.byte	0x03, 0x50
        /*003a*/ 	.short	0x0000


	//----- nvinfo : EIATTR_MAXREG_COUNT
	.align		4
        /*003c*/ 	.byte	0x03, 0x1b
        /*003e*/ 	.short	0x00ff


	//----- nvinfo : EIATTR_MERCURY_ISA_VERSION
	.align		4
        /*0040*/ 	.byte	0x03, 0x5f
        /*0042*/ 	.short	0x0101


	//----- nvinfo : EIATTR_VRC_CTA_INIT_COUNT
	.align		4
        /*0044*/ 	.byte	0x02, 0x4a
	.zero		1
	.zero		1


	//----- nvinfo : EIATTR_EXIT_INSTR_OFFSETS
	.align		4
        /*0048*/ 	.byte	0x04, 0x1c
        /*004a*/ 	.short	(.L_167 - .L_166)


	//   ....[0]....
.L_166:
        /*004c*/ 	.word	0x00000090


	//   ....[1]....
        /*0050*/ 	.word	0x00000390


	//   ....[2]....
        /*0054*/ 	.word	0x00000510


	//----- nvinfo : EIATTR_CRS_STACK_SIZE
	.align		4
.L_167:
        /*0058*/ 	.byte	0x04, 0x1e
        /*005a*/ 	.short	(.L_169 - .L_168)
.L_168:
        /*005c*/ 	.word	0x00000000


	//----- nvinfo : EIATTR_CBANK_PARAM_SIZE
	.align		4
.L_169:
        /*0060*/ 	.byte	0x03, 0x19
        /*0062*/ 	.short	0x0014


	//----- nvinfo : EIATTR_PARAM_CBANK
	.align		4
        /*0064*/ 	.byte	0x04, 0x0a
        /*0066*/ 	.short	(.L_171 - .L_170)
	.align		4
.L_170:
        /*0068*/ 	.word	index@(.nv.constant0._Z20reluDerivativeKernelPfS_i)
        /*006c*/ 	.short	0x0380
        /*006e*/ 	.short	0x0014


	//----- nvinfo : EIATTR_SW_WAR
	.align		4
.L_171:
        /*0070*/ 	.byte	0x04, 0x36
        /*0072*/ 	.short	(.L_173 - .L_172)
.L_172:
        /*0074*/ 	.word	0x00000008
.L_173:


//--------------------- .nv.info._Z10reluKernelPfS_i --------------------------
	.section	.nv.info._Z10reluKernelPfS_i,"",@"SHT_CUDA_INFO"
	.sectionflags	@""
	.align	4


	//----- nvinfo : EIATTR_CUDA_API_VERSION
	.align		4
        /*0000*/ 	.byte	0x04, 0x37
        /*0002*/ 	.short	(.L_175 - .L_174)
.L_174:
        /*0004*/ 	.word	0x00000082


	//----- nvinfo : EIATTR_KPARAM_INFO
	.align		4
.L_175:
        /*0008*/ 	.byte	0x04, 0x17
        /*000a*/ 	.short	(.L_177 - .L_176)
.L_176:
        /*000c*/ 	.word	0x00000000
        /*0010*/ 	.short	0x0002
        /*0012*/ 	.short	0x0010
        /*0014*/ 	.byte	0x00, 0xf0, 0x11, 0x00


	//----- nvinfo : EIATTR_KPARAM_INFO
	.align		4
.L_177:
        /*0018*/ 	.byte	0x04, 0x17
        /*001a*/ 	.short	(.L_179 - .L_178)
.L_178:
        /*001c*/ 	.word	0x00000000
        /*0020*/ 	.short	0x0001
        /*0022*/ 	.short	0x0008
        /*0024*/ 	.byte	0x00, 0xf5, 0x21, 0x00


	//----- nvinfo : EIATTR_KPARAM_INFO
	.align		4
.L_179:
        /*0028*/ 	.byte	0x04, 0x17
        /*002a*/ 	.short	(.L_181 - .L_180)
.L_180:
        /*002c*/ 	.word	0x00000000
        /*0030*/ 	.short	0x0000
        /*0032*/ 	.short	0x0000
        /*0034*/ 	.byte	0x00, 0xf5, 0x21, 0x00


	//----- nvinfo : EIATTR_SPARSE_MMA_MASK
	.align		4
.L_181:
        /*0038*/ 	.byte	0x03, 0x50
        /*003a*/ 	.short	0x0000


	//----- nvinfo : EIATTR_MAXREG_COUNT
	.align		4
        /*003c*/ 	.byte	0x03, 0x1b
        /*003e*/ 	.short	0x00ff


	//----- nvinfo : EIATTR_MERCURY_ISA_VERSION
	.align		4
        /*0040*/ 	.byte	0x03, 0x5f
        /*0042*/ 	.short	0x0101


	//----- nvinfo : EIATTR_VRC_CTA_INIT_COUNT
	.align		4
        /*0044*/ 	.byte	0x02, 0x4a
	.zero		1
	.zero		1


	//----- nvinfo : EIATTR_EXIT_INSTR_OFFSETS
	.align		4
        /*0048*/ 	.byte	0x04, 0x1c
        /*004a*/ 	.short	(.L_183 - .L_182)


	//   ....[0]....
.L_182:
        /*004c*/ 	.word	0x00000070


	//   ....[1]....
        /*0050*/ 	.word	0x00000150


	//----- nvinfo : EIATTR_CRS_STACK_SIZE
	.align		4
.L_183:
        /*0054*/ 	.byte	0x04, 0x1e
        /*0056*/ 	.short	(.L_185 - .L_184)
.L_184:
        /*0058*/ 	.word	0x00000000


	//----- nvinfo : EIATTR_CBANK_PARAM_SIZE
	.align		4
.L_185:
        /*005c*/ 	.byte	0x03, 0x19
        /*005e*/ 	.short	0x0014


	//----- nvinfo : EIATTR_PARAM_CBANK
	.align		4
        /*0060*/ 	.byte	0x04, 0x0a
        /*0062*/ 	.short	(.L_187 - .L_186)
	.align		4
.L_186:
        /*0064*/ 	.word	index@(.nv.constant0._Z10reluKernelPfS_i)
        /*0068*/ 	.short	0x0380
        /*006a*/ 	.short	0x0014


	//----- nvinfo : EIATTR_SW_WAR
	.align		4
.L_187:
        /*006c*/ 	.byte	0x04, 0x36
        /*006e*/ 	.short	(.L_189 - .L_188)
.L_188:
        /*0070*/ 	.word	0x00000008
.L_189:


//--------------------- .nv.callgraph             --------------------------
	.section	.nv.callgraph,"",@"SHT_CUDA_CALLGRAPH"
	.align	4
	.sectionentsize	8
	.align		4
        /*0000*/ 	.word	0x00000000
	.align		4
        /*0004*/ 	.word	0xffffffff
	.align		4
        /*0008*/ 	.word	0x00000000
	.align		4
        /*000c*/ 	.word	0xfffffffe
	.align		4
        /*0010*/ 	.word	0x00000000
	.align		4
        /*0014*/ 	.word	0xfffffffd
	.align		4
        /*0018*/ 	.word	0x00000000
	.align		4
        /*001c*/ 	.word	0xfffffffc


//--------------------- .text._Z18clipGradientKernelPfffi --------------------------
	.section	.text._Z18clipGradientKernelPfffi,"ax",@progbits
	.align	128
        .global         _Z18clipGradientKernelPfffi
        .type           _Z18clipGradientKernelPfffi,@function
        .size           _Z18clipGradientKernelPfffi,(.L_x_95 - _Z18clipGradientKernelPfffi)
        .other          _Z18clipGradientKernelPfffi,@"STO_CUDA_ENTRY STV_DEFAULT"
_Z18clipGradientKernelPfffi:
.text._Z18clipGradientKernelPfffi:
[----:B------:R-:W-:Y:S01]  /*0000*/  LDC R1, c[0x0][0x37c] ;  /* 0x0000df00ff017b82 */ /* 0x000fe20000000800 */
[----:B------:R-:W0:Y:S07]  /*0010*/  S2R R0, SR_TID.X ;  /* 0x0000000000007919 */ /* 0x000e2e0000002100 */
[----:B------:R-:W0:Y:S01]  /*0020*/  S2UR UR4, SR_CTAID.X ;  /* 0x00000000000479c3 */ /* 0x000e220000002500 */
[----:B------:R-:W1:Y:S07]  /*0030*/  LDCU UR5, c[0x0][0x390] ;  /* 0x00007200ff0577ac */ /* 0x000e6e0008000800 */
[----:B------:R-:W0:Y:S02]  /*0040*/  LDC R7, c[0x0][0x360] ;  /* 0x0000d800ff077b82 */ /* 0x000e240000000800 */
[----:B0-----:R-:W-:-:S05]  /*0050*/  IMAD R0, R7, UR4, R0 ;  /* 0x0000000407007c24 */ /* 0x001fca000f8e0200 */
[----:B-1----:R-:W-:-:S13]  /*0060*/  ISETP.GE.AND P0, PT, R0, UR5, PT ;  /* 0x0000000500007c0c */ /* 0x002fda000bf06270 */
[----:B------:R-:W-:Y:S05]  /*0070*/  @P0 EXIT ;  /* 0x000000000000094d */ /* 0x000fea0003800000 */
[----:B------:R-:W0:Y:S01]  /*0080*/  LDC R9, c[0x0][0x388] ;  /* 0x0000e200ff097b82 */ /* 0x000e220000000800 */
[----:B------:R-:W1:Y:S01]  /*0090*/  LDCU UR4, c[0x0][0x370] ;  /* 0x00006e00ff0477ac */ /* 0x000e620008000800 */
[----:B------:R-:W2:Y:S06]  /*00a0*/  LDCU.64 UR6, c[0x0][0x358] ;  /* 0x00006b00ff0677ac */ /* 0x000eac0008000a00 */
[----:B------:R-:W3:Y:S01]  /*00b0*/  LDC R11, c[0x0][0x38c] ;  /* 0x0000e300ff0b7b82 */ /* 0x000ee20000000800 */
[----:B------:R-:W4:Y:S07]  /*00c0*/  LDCU UR5, c[0x0][0x390] ;  /* 0x00007200ff0577ac */ /* 0x000f2e0008000800 */
[----:B------:R-:W0:Y:S01]  /*00d0*/  LDC.64 R2, c[0x0][0x380] ;  /* 0x0000e000ff027b82 */ /* 0x000e220000000a00 */
[----:B-1----:R-:W-:-:S07]  /*00e0*/  IMAD R7, R7, UR4, RZ ;  /* 0x0000000407077c24 */ /* 0x002fce000f8e02ff */
.L_x_2:
[----:B01----:R-:W-:-:S05]  /*00f0*/  IMAD.WIDE R4, R0, 0x4, R2 ;  /* 0x0000000400047825 */ /* 0x003fca00078e0202 */
[----:B--2---:R-:W2:Y:S01]  /*0100*/  LDG.E R6, desc[UR6][R4.64] ;  /* 0x0000000604067981 */ /* 0x004ea2000c1e1900 */
[----:B------:R-:W-:Y:S01]  /*0110*/  IADD3 R0, PT, PT, R7, R0, RZ ;  /* 0x0000000007007210 */ /* 0x000fe20007ffe0ff */
[----:B------:R-:W-:Y:S03]  /*0120*/  BSSY.RECONVERGENT B0, `(.L_x_0) ;  /* 0x0000007000007945 */ /* 0x000fe60003800200 */
[----:B----4-:R-:W-:Y:S02]  /*0130*/  ISETP.GE.AND P0, PT, R0, UR5, PT ;  /* 0x0000000500007c0c */ /* 0x010fe4000bf06270 */
[----:B--2---:R-:W-:-:S13]  /*0140*/  FSETP.GEU.AND P1, PT, R6, R9, PT ;  /* 0x000000090600720b */ /* 0x004fda0003f2e000 */
[----:B------:R0:W-:Y:S01]  /*0150*/  @!P1 STG.E desc[UR6][R4.64], R9 ;  /* 0x0000000904009986 */ /* 0x0001e2000c101906 */
[----:B------:R-:W-:Y:S05]  /*0160*/  @!P1 BRA `(.L_x_1) ;  /* 0x0000000000089947 */ /* 0x000fea0003800000 */
[----:B---3--:R-:W-:-:S13]  /*0170*/  FSETP.GT.AND P1, PT, R6, R11, PT ;  /* 0x0000000b0600720b */ /* 0x008fda0003f24000 */
[----:B------:R1:W-:Y:S02]  /*0180*/  @P1 STG.E desc[UR6][R4.64], R11 ;  /* 0x0000000b04001986 */ /* 0x0003e4000c101906 */
.L_x_1:
[----:B------:R-:W-:Y:S05]  /*0190*/  BSYNC.RECONVERGENT B0 ;  /* 0x0000000000007941 */ /* 0x000fea0003800200 */
.L_x_0:
[----:B------:R-:W-:Y:S05]  /*01a0*/  @!P0 BRA `(.L_x_2) ;  /* 0xfffffffc00d08947 */ /* 0x000fea000383ffff */
[----:B------:R-:W-:Y:S05]  /*01b0*/  EXIT ;  /* 0x000000000000794d */ /* 0x000fea0003800000 */
.L_x_3:
[----:B------:R-:W-:-:S00]  /*01c0*/  BRA `(.L_x_3) ;  /* 0xfffffffc00fc7947 */ /* 0x000fc0000383ffff */
[----:B------:R-:W-:-:S00]  /*01d0*/  NOP ;  /* 0x0000000000007918 */ /* 0x000fc00000000000 */
        /* <DEDUP_REMOVED lines=10> */
.L_x_95:


//--------------------- .text._Z9logKernelPfS_i   --------------------------
	.section	.text._Z9logKernelPfS_i,"ax",@progbits
	.align	128
        .global         _Z9logKernelPfS_i
        .type           _Z9logKernelPfS_i,@function
        .size           _Z9logKernelPfS_i,(.L_x_96 - _Z9logKernelPfS_i)
        .other          _Z9logKernelPfS_i,@"STO_CUDA_ENTRY STV_DEFAULT"
_Z9logKernelPfS_i:
.text._Z9logKernelPfS_i:
        /* <DEDUP_REMOVED lines=8> */
[----:B------:R-:W0:Y:S01]  /*0080*/  LDC.64 R2, c[0x0][0x380] ;  /* 0x0000e000ff027b82 */ /* 0x000e220000000a00 */
[----:B------:R-:W1:Y:S01]  /*0090*/  LDCU UR4, c[0x0][0x370] ;  /* 0x00006e00ff0477ac */ /* 0x000e620008000800 */
[----:B------:R-:W2:Y:S06]  /*00a0*/  LDCU.64 UR6, c[0x0][0x358] ;  /* 0x00006b00ff0677ac */ /* 0x000eac0008000a00 */
[----:B------:R-:W3:Y:S01]  /*00b0*/  LDC.64 R4, c[0x0][0x388] ;  /* 0x0000e200ff047b82 */ /* 0x000ee20000000a00 */
[----:B-1----:R-:W-:-:S07]  /*00c0*/  IMAD R0, R0, UR4, RZ ;  /* 0x0000000400007c24 */ /* 0x002fce000f8e02ff */
.L_x_4:
[----:B01----:R-:W-:-:S06]  /*00d0*/  IMAD.WIDE R8, R7, 0x4, R2 ;  /* 0x0000000407087825 */ /* 0x003fcc00078e0202 */
[----:B--2---:R0:W2:Y:S01]  /*00e0*/  LDG.E R8, desc[UR6][R8.64] ;  /* 0x0000000608087981 */ /* 0x0040a2000c1e1900 */
[----:B------:R-:W-:Y:S01]  /*00f0*/  HFMA2 R13, -RZ, RZ, 1.443359375, -0.2030029296875 ;  /* 0x3dc6b27fff0d7431 */ /* 0x000fe200000001ff */
[----:B0-----:R-:W-:Y:S01]  /*0100*/  MOV R9, 0x7f800000 ;  /* 0x7f80000000097802 */ /* 0x001fe20000000f00 */
[----:B--2---:R-:W-:-:S05]  /*0110*/  FADD R6, R8, 1.0000000036274937255e-15 ;  /* 0x26901d7d08067421 */ /* 0x004fca0000000000 */
[----:B------:R-:W-:-:S04]  /*0120*/  FSETP.GEU.AND P0, PT, R6, 1.175494350822287508e-38, PT ;  /* 0x008000000600780b */ /* 0x000fc80003f0e000 */
[----:B------:R-:W-:-:S09]  /*0130*/  FSEL R8, RZ, -23, P0 ;  /* 0xc1b80000ff087808 */ /* 0x000fd20000000000 */
[----:B------:R-:W-:-:S05]  /*0140*/  @!P0 FMUL R6, R6, 8388608 ;  /* 0x4b00000006068820 */ /* 0x000fca0000400000 */
[C---:B------:R-:W-:Y:S02]  /*0150*/  IADD3 R10, PT, PT, R6.reuse, -0x3f3504f3, RZ ;  /* 0xc0cafb0d060a7810 */ /* 0x040fe40007ffe0ff */
[----:B------:R-:W-:Y:S02]  /*0160*/  ISETP.GT.U32.AND P0, PT, R6, 0x7f7fffff, PT ;  /* 0x7f7fffff0600780c */ /* 0x000fe40003f04070 */
[----:B------:R-:W-:-:S04]  /*0170*/  LOP3.LUT R11, R10, 0xff800000, RZ, 0xc0, !PT ;  /* 0xff8000000a0b7812 */ /* 0x000fc800078ec0ff */
[-C--:B------:R-:W-:Y:S02]  /*0180*/  IADD3 R10, PT, PT, R6, -R11.reuse, RZ ;  /* 0x8000000b060a7210 */ /* 0x080fe40007ffe0ff */
[----:B------:R-:W-:-:S03]  /*0190*/  I2FP.F32.S32 R11, R11 ;  /* 0x0000000b000b7245 */ /* 0x000fc60000201400 */
[----:B------:R-:W-:Y:S02]  /*01a0*/  FADD R10, R10, -1 ;  /* 0xbf8000000a0a7421 */ /* 0x000fe40000000000 */
[----:B------:R-:W-:Y:S02]  /*01b0*/  FFMA R8, R11, 1.1920928955078125e-07, R8 ;  /* 0x340000000b087823 */ /* 0x000fe40000000008 */
[----:B------:R-:W-:-:S04]  /*01c0*/  FFMA R13, R10, R13, -0.16845393180847167969 ;  /* 0xbe2c7f300a0d7423 */ /* 0x000fc8000000000d */
[----:B------:R-:W-:-:S04]  /*01d0*/  FFMA R13, R10, R13, 0.1716887056827545166 ;  /* 0x3e2fcf2a0a0d7423 */ /* 0x000fc8000000000d */
[----:B------:R-:W-:-:S04]  /*01e0*/  FFMA R13, R10, R13, -0.17900948226451873779 ;  /* 0xbe374e430a0d7423 */ /* 0x000fc8000000000d */
[----:B------:R-:W-:-:S04]  /*01f0*/  FFMA R13, R10, R13, 0.20512372255325317383 ;  /* 0x3e520bf40a0d7423 */ /* 0x000fc8000000000d */
[----:B------:R-:W-:-:S04]  /*0200*/  FFMA R13, R10, R13, -0.24046532809734344482 ;  /* 0xbe763c8b0a0d7423 */ /* 0x000fc8000000000d */
[----:B------:R-:W-:-:S04]  /*0210*/  FFMA R13, R10, R13, 0.28857114911079406738 ;  /* 0x3e93bf990a0d7423 */ /* 0x000fc8000000000d */
[----:B------:R-:W-:-:S04]  /*0220*/  FFMA R13, R10, R13, -0.36067417263984680176 ;  /* 0xbeb8aa490a0d7423 */ /* 0x000fc8000000000d */
[----:B------:R-:W-:-:S04]  /*0230*/  FFMA R13, R10, R13, 0.48089820146560668945 ;  /* 0x3ef6384a0a0d7423 */ /* 0x000fc8000000000d */
[----:B------:R-:W-:-:S04]  /*0240*/  FFMA R13, R10, R13, -0.72134751081466674805 ;  /* 0xbf38aa3b0a0d7423 */ /* 0x000fc8000000000d */
[----:B------:R-:W-:-:S04]  /*0250*/  FMUL R13, R10, R13 ;  /* 0x0000000d0a0d7220 */ /* 0x000fc80000400000 */
[----:B------:R-:W-:-:S04]  /*0260*/  FMUL R13, R10, R13 ;  /* 0x0000000d0a0d7220 */ /* 0x000fc80000400000 */
[----:B------:R-:W-:-:S04]  /*0270*/  FFMA R13, R10, 1.4426950216293334961, R13 ;  /* 0x3fb8aa3b0a0d7823 */ /* 0x000fc8000000000d */
[----:B------:R-:W-:Y:S01]  /*0280*/  FADD R13, R8, R13 ;  /* 0x0000000d080d7221 */ /* 0x000fe20000000000 */
[C---:B------:R-:W-:Y:S01]  /*0290*/  @P0 FFMA R13, R6.reuse, R9, +INF ;  /* 0x7f800000060d0423 */ /* 0x040fe20000000009 */
[----:B------:R-:W-:Y:S01]  /*02a0*/  FSETP.NEU.AND P0, PT, R6, RZ, PT ;  /* 0x000000ff0600720b */ /* 0x000fe20003f0d000 */
[----:B---3--:R-:W-:Y:S01]  /*02b0*/  IMAD.WIDE R8, R7, 0x4, R4 ;  /* 0x0000000407087825 */ /* 0x008fe200078e0204 */
[----:B------:R-:W-:Y:S02]  /*02c0*/  IADD3 R7, PT, PT, R0, R7, RZ ;  /* 0x0000000700077210 */ /* 0x000fe40007ffe0ff */
[----:B------:R-:W-:Y:S02]  /*02d0*/  FSEL R13, R13, -INF , P0 ;  /* 0xff8000000d0d7808 */ /* 0x000fe40000000000 */
[----:B------:R-:W-:-:S03]  /*02e0*/  ISETP.GE.AND P0, PT, R7, UR5, PT ;  /* 0x0000000507007c0c */ /* 0x000fc6000bf06270 */
[----:B------:R1:W-:Y:S10]  /*02f0*/  STG.E desc[UR6][R8.64], R13 ;  /* 0x0000000d08007986 */ /* 0x0003f4000c101906 */
[----:B------:R-:W-:Y:S05]  /*0300*/  @!P0 BRA `(.L_x_4) ;  /* 0xfffffffc00708947 */ /* 0x000fea000383ffff */
[----:B------:R-:W-:Y:S05]  /*0310*/  EXIT ;  /* 0x000000000000794d */ /* 0x000fea0003800000 */
.L_x_5:
        /* <DEDUP_REMOVED lines=14> */
.L_x_96:


//--------------------- .text._Z25elementWiseMultiplyKernelPfS_S_i --------------------------
	.section	.text._Z25elementWiseMultiplyKernelPfS_S_i,"ax",@progbits
	.align	128
        .global         _Z25elementWiseMultiplyKernelPfS_S_i
        .type           _Z25elementWiseMultiplyKernelPfS_S_i,@function
        .size           _Z25elementWiseMultiplyKernelPfS_S_i,(.L_x_97 - _Z25elementWiseMultiplyKernelPfS_S_i)
        .other          _Z25elementWiseMultiplyKernelPfS_S_i,@"STO_CUDA_ENTRY STV_DEFAULT"
_Z25elementWiseMultiplyKernelPfS_S_i:
.text._Z25elementWiseMultiplyKernelPfS_S_i:
[----:B------:R-:W-:Y:S01]  /*0000*/  LDC R1, c[0x0][0x37c] ;  /* 0x0000df00ff017b82 */ /* 0x000fe20000000800 */
[----:B------:R-:W0:Y:S07]  /*0010*/  S2R R3, SR_TID.X ;  /* 0x0000000000037919 */ /* 0x000e2e0000002100 */
[----:B------:R-:W0:Y:S01]  /*0020*/  S2UR UR4, SR_CTAID.X ;  /* 0x00000000000479c3 */ /* 0x000e220000002500 */
[----:B------:R-:W1:Y:S07]  /*0030*/  LDCU UR6, c[0x0][0x398] ;  /* 0x00007300ff0677ac */ /* 0x000e6e0008000800 */
[----:B------:R-:W0:Y:S01]  /*0040*/  LDC R0, c[0x0][0x360] ;  /* 0x0000d800ff007b82 */ /* 0x000e220000000800 */
[----:B------:R-:W2:Y:S01]  /*0050*/  LDCU UR5, c[0x0][0x370] ;  /* 0x00006e00ff0577ac */ /* 0x000ea20008000800 */
[----:B0-----:R-:W-:-:S02]  /*0060*/  IMAD R3, R0, UR4, R3 ;  /* 0x0000000400037c24 */ /* 0x001fc4000f8e0203 */
[----:B--2---:R-:W-:-:S03]  /*0070*/  IMAD R0, R0, UR5, RZ ;  /* 0x0000000500007c24 */ /* 0x004fc6000f8e02ff */
[----:B-1----:R-:W-:-:S13]  /*0080*/  ISETP.GE.AND P0, PT, R3, UR6, PT ;  /* 0x0000000603007c0c */ /* 0x002fda000bf06270 */
[----:B------:R-:W-:Y:S05]  /*0090*/  @P0 EXIT ;  /* 0x000000000000094d */ /* 0x000fea0003800000 */
[----:B------:R-:W0:Y:S01]  /*00a0*/  I2F.U32.RP R8, R0 ;  /* 0x0000000000087306 */ /* 0x000e220000209000 */
[----:B------:R-:W-:Y:S01]  /*00b0*/  IADD3 R2, PT, PT, R0, R3, RZ ;  /* 0x0000000300027210 */ /* 0x000fe20007ffe0ff */
[----:B------:R-:W1:Y:S01]  /*00c0*/  LDCU.64 UR4, c[0x0][0x358] ;  /* 0x00006b00ff0477ac */ /* 0x000e620008000a00 */
[----:B------:R-:W-:Y:S01]  /*00d0*/  IADD3 R9, PT, PT, RZ, -R0, RZ ;  /* 0x80000000ff097210 */ /* 0x000fe20007ffe0ff */
[----:B------:R-:W-:Y:S01]  /*00e0*/  BSSY.RECONVERGENT B0, `(.L_x_6) ;  /* 0x000002b000007945 */ /* 0x000fe20003800200 */
[C---:B------:R-:W-:Y:S02]  /*00f0*/  ISETP.GE.AND P0, PT, R2.reuse, UR6, PT ;  /* 0x0000000602007c0c */ /* 0x040fe4000bf06270 */
[----:B------:R-:W-:Y:S02]  /*0100*/  VIMNMX R7, PT, PT, R2, UR6, !PT ;  /* 0x0000000602077c48 */ /* 0x000fe4000ffe0100 */
[----:B------:R-:W-:Y:S02]  /*0110*/  SEL R6, RZ, 0x1, P0 ;  /* 0x00000001ff067807 */ /* 0x000fe40000000000 */
[----:B------:R-:W-:-:S02]  /*0120*/  ISETP.NE.U32.AND P2, PT, R0, RZ, PT ;  /* 0x000000ff0000720c */ /* 0x000fc40003f45070 */
[----:B------:R-:W-:Y:S01]  /*0130*/  IADD3 R7, PT, PT, R7, -R2, -R6 ;  /* 0x8000000207077210 */ /* 0x000fe20007ffe806 */
[----:B0-----:R-:W0:Y:S02]  /*0140*/  MUFU.RCP R8, R8 ;  /* 0x0000000800087308 */ /* 0x001e240000001000 */
[----:B0-----:R-:W-:-:S06]  /*0150*/  IADD3 R4, PT, PT, R8, 0xffffffe, RZ ;  /* 0x0ffffffe08047810 */ /* 0x001fcc0007ffe0ff */
[----:B------:R0:W2:Y:S02]  /*0160*/  F2I.FTZ.U32.TRUNC.NTZ R5, R4 ;  /* 0x0000000400057305 */ /* 0x0000a4000021f000 */
[----:B0-----:R-:W-:Y:S02]  /*0170*/  HFMA2 R4, -RZ, RZ, 0, 0 ;  /* 0x00000000ff047431 */ /* 0x001fe400000001ff */
[----:B--2---:R-:W-:-:S04]  /*0180*/  IMAD R9, R9, R5, RZ ;  /* 0x0000000509097224 */ /* 0x004fc800078e02ff */
[----:B------:R-:W-:-:S06]  /*0190*/  IMAD.HI.U32 R8, R5, R9, R4 ;  /* 0x0000000905087227 */ /* 0x000fcc00078e0004 */
[----:B------:R-:W-:-:S05]  /*01a0*/  IMAD.HI.U32 R5, R8, R7, RZ ;  /* 0x0000000708057227 */ /* 0x000fca00078e00ff */
[----:B------:R-:W-:-:S05]  /*01b0*/  IADD3 R2, PT, PT, -R5, RZ, RZ ;  /* 0x000000ff05027210 */ /* 0x000fca0007ffe1ff */
[----:B------:R-:W-:-:S05]  /*01c0*/  IMAD R7, R0, R2, R7 ;  /* 0x0000000200077224 */ /* 0x000fca00078e0207 */
[----:B------:R-:W-:-:S13]  /*01d0*/  ISETP.GE.U32.AND P0, PT, R7, R0, PT ;  /* 0x000000000700720c */ /* 0x000fda0003f06070 */
[----:B------:R-:W-:Y:S02]  /*01e0*/  @P0 IADD3 R7, PT, PT, -R0, R7, RZ ;  /* 0x0000000700070210 */ /* 0x000fe40007ffe1ff */
[----:B------:R-:W-:Y:S02]  /*01f0*/  @P0 IADD3 R5, PT, PT, R5, 0x1, RZ ;  /* 0x0000000105050810 */ /* 0x000fe40007ffe0ff */
[----:B------:R-:W-:-:S13]  /*0200*/  ISETP.GE.U32.AND P1, PT, R7, R0, PT ;  /* 0x000000000700720c */ /* 0x000fda0003f26070 */
[----:B------:R-:W-:Y:S02]  /*0210*/  @P1 IADD3 R5, PT, PT, R5, 0x1, RZ ;  /* 0x0000000105051810 */ /* 0x000fe40007ffe0ff */
[----:B------:R-:W-:-:S04]  /*0220*/  @!P2 LOP3.LUT R5, RZ, R0, RZ, 0x33, !PT ;  /* 0x00000000ff05a212 */ /* 0x000fc800078e33ff */
[----:B------:R-:W-:-:S04]  /*0230*/  IADD3 R2, PT, PT, R6, R5, RZ ;  /* 0x0000000506027210 */ /* 0x000fc80007ffe0ff */
[C---:B------:R-:W-:Y:S02]  /*0240*/  LOP3.LUT R4, R2.reuse, 0x3, RZ, 0xc0, !PT ;  /* 0x0000000302047812 */ /* 0x040fe400078ec0ff */
[----:B------:R-:W-:Y:S02]  /*0250*/  ISETP.GE.U32.AND P1, PT, R2, 0x3, PT ;  /* 0x000000030200780c */ /* 0x000fe40003f26070 */
[----:B------:R-:W-:-:S13]  /*0260*/  ISETP.NE.AND P0, PT, R4, 0x3, PT ;  /* 0x000000030400780c */ /* 0x000fda0003f05270 */
[----:B-1----:R-:W-:Y:S05]  /*0270*/  @!P0 BRA `(.L_x_7) ;  /* 0x0000000000448947 */ /* 0x002fea0003800000 */
[----:B------:R-:W0:Y:S01]  /*0280*/  LDC.64 R4, c[0x0][0x390] ;  /* 0x0000e400ff047b82 */ /* 0x000e220000000a00 */
[----:B------:R-:W-:-:S04]  /*0290*/  IADD3 R2, PT, PT, R2, 0x1, RZ ;  /* 0x0000000102027810 */ /* 0x000fc80007ffe0ff */
[----:B------:R-:W-:-:S03]  /*02a0*/  LOP3.LUT R2, R2, 0x3, RZ, 0xc0, !PT ;  /* 0x0000000302027812 */ /* 0x000fc600078ec0ff */
[----:B------:R-:W1:Y:S01]  /*02b0*/  LDC.64 R6, c[0x0][0x380] ;  /* 0x0000e000ff067b82 */ /* 0x000e620000000a00 */
[----:B------:R-:W-:-:S07]  /*02c0*/  IADD3 R2, PT, PT, -R2, RZ, RZ ;  /* 0x000000ff02027210 */ /* 0x000fce0007ffe1ff */
[----:B------:R-:W2:Y:S02]  /*02d0*/  LDC.64 R8, c[0x0][0x388] ;  /* 0x0000e200ff087b82 */ /* 0x000ea40000000a00 */
.L_x_8:
[----:B--2---:R-:W-:-:S04]  /*02e0*/  IMAD.WIDE R12, R3, 0x4, R8 ;  /* 0x00000004030c7825 */ /* 0x004fc800078e0208 */
[C---:B-1----:R-:W-:Y:S02]  /*02f0*/  IMAD.WIDE R14, R3.reuse, 0x4, R6 ;  /* 0x00000004030e7825 */ /* 0x042fe400078e0206 */
[----:B------:R-:W2:Y:S04]  /*0300*/  LDG.E R13, desc[UR4][R12.64] ;  /* 0x000000040c0d7981 */ /* 0x000ea8000c1e1900 */
[----:B------:R-:W2:Y:S01]  /*0310*/  LDG.E R14, desc[UR4][R14.64] ;  /* 0x000000040e0e7981 */ /* 0x000ea2000c1e1900 */
[----:B0--3--:R-:W-:Y:S01]  /*0320*/  IMAD.WIDE R10, R3, 0x4, R4 ;  /* 0x00000004030a7825 */ /* 0x009fe200078e0204 */
[----:B------:R-:W-:Y:S02]  /*0330*/  IADD3 R2, PT, PT, R2, 0x1, RZ ;  /* 0x0000000102027810 */ /* 0x000fe40007ffe0ff */
[----:B------:R-:W-:-:S02]  /*0340*/  IADD3 R3, PT, PT, R0, R3, RZ ;  /* 0x0000000300037210 */ /* 0x000fc40007ffe0ff */
[----:B------:R-:W-:Y:S01]  /*0350*/  ISETP.NE.AND P0, PT, R2, RZ, PT ;  /* 0x000000ff0200720c */ /* 0x000fe20003f05270 */
[----:B--2---:R-:W-:-:S05]  /*0360*/  FMUL R17, R14, R13 ;  /* 0x0000000d0e117220 */ /* 0x004fca0000400000 */
[----:B------:R3:W-:Y:S07]  /*0370*/  STG.E desc[UR4][R10.64], R17 ;  /* 0x000000110a007986 */ /* 0x0007ee000c101904 */
[----:B------:R-:W-:Y:S05]  /*0380*/  @P0 BRA `(.L_x_8) ;  /* 0xfffffffc00d40947 */ /* 0x000fea000383ffff */
.L_x_7:
[----:B------:R-:W-:Y:S05]  /*0390*/  BSYNC.RECONVERGENT B0 ;  /* 0x0000000000007941 */ /* 0x000fea0003800200 */
.L_x_6:
[----:B------:R-:W-:Y:S05]  /*03a0*/  @!P1 EXIT ;  /* 0x000000000000994d */ /* 0x000fea0003800000 */
.L_x_9:
[----:B------:R-:W3:Y:S08]  /*03b0*/  LDC.64 R4, c[0x0][0x380] ;  /* 0x0000e000ff047b82 */ /* 0x000ef00000000a00 */
[----:B------:R-:W0:Y:S01]  /*03c0*/  LDC.64 R6, c[0x0][0x388] ;  /* 0x0000e200ff067b82 */ /* 0x000e220000000a00 */
[----:B---3--:R-:W-:-:S07]  /*03d0*/  IMAD.WIDE R10, R3, 0x4, R4 ;  /* 0x00000004030a7825 */ /* 0x008fce00078e0204 */
[----:B------:R-:W1:Y:S01]  /*03e0*/  LDC.64 R4, c[0x0][0x390] ;  /* 0x0000e400ff047b82 */ /* 0x000e620000000a00 */
[----:B--2---:R-:W2:Y:S01]  /*03f0*/  LDG.E R2, desc[UR4][R10.64] ;  /* 0x000000040a027981 */ /* 0x004ea2000c1e1900 */
[----:B0-----:R-:W-:-:S05]  /*0400*/  IMAD.WIDE R12, R3, 0x4, R6 ;  /* 0x00000004030c7825 */ /* 0x001fca00078e0206 */
[----:B------:R-:W2:Y:S01]  /*0410*/  LDG.E R7, desc[UR4][R12.64] ;  /* 0x000000040c077981 */ /* 0x000ea2000c1e1900 */
[----:B-1----:R-:W-:-:S04]  /*0420*/  IMAD.WIDE R16, R3, 0x4, R4 ;  /* 0x0000000403107825 */ /* 0x002fc800078e0204 */
[----:B------:R-:W-:-:S04]  /*0430*/  IMAD.WIDE R4, R0, 0x4, R10 ;  /* 0x0000000400047825 */ /* 0x000fc800078e020a */
[----:B--2---:R-:W-:Y:S01]  /*0440*/  FMUL R19, R2, R7 ;  /* 0x0000000702137220 */ /* 0x004fe20000400000 */
[----:B------:R-:W-:-:S04]  /*0450*/  IMAD.WIDE R6, R0, 0x4, R12 ;  /* 0x0000000400067825 */ /* 0x000fc800078e020c */
[----:B------:R0:W-:Y:S04]  /*0460*/  STG.E desc[UR4][R16.64], R19 ;  /* 0x0000001310007986 */ /* 0x0001e8000c101904 */
[----:B------:R-:W2:Y:S04]  /*0470*/  LDG.E R2, desc[UR4][R4.64] ;  /* 0x0000000404027981 */ /* 0x000ea8000c1e1900 */
[----:B------:R-:W2:Y:S01]  /*0480*/  LDG.E R15, desc[UR4][R6.64] ;  /* 0x00000004060f7981 */ /* 0x000ea2000c1e1900 */
[----:B------:R-:W-:-:S04]  /*0490*/  IMAD.WIDE R8, R0, 0x4, R16 ;  /* 0x0000000400087825 */ /* 0x000fc800078e0210 */
[----:B------:R-:W-:-:S04]  /*04a0*/  IMAD.WIDE R10, R0, 0x4, R4 ;  /* 0x00000004000a7825 */ /* 0x000fc800078e0204 */
[----:B------:R-:W-:-:S04]  /*04b0*/  IMAD.WIDE R12, R0, 0x4, R6 ;  /* 0x00000004000c7825 */ /* 0x000fc800078e0206 */
[----:B--2---:R-:W-:-:S05]  /*04c0*/  FMUL R21, R2, R15 ;  /* 0x0000000f02157220 */ /* 0x004fca0000400000 */
        /* <DEDUP_REMOVED lines=8> */
[----:B------:R-:W1:Y:S04]  /*0550*/  LDG.E R4, desc[UR4][R4.64] ;  /* 0x0000000404047981 */ /* 0x000e68000c1e1900 */
[----:B------:R-:W1:Y:S01]  /*0560*/  LDG.E R7, desc[UR4][R6.64] ;  /* 0x0000000406077981 */ /* 0x000e62000c1e1900 */
[C---:B0-----:R-:W-:Y:S01]  /*0570*/  IMAD.WIDE R16, R0.reuse, 0x4, R14 ;  /* 0x0000000400107825 */ /* 0x041fe200078e020e */
[----:B------:R-:W-:-:S04]  /*0580*/  LEA R3, R0, R3, 0x2 ;  /* 0x0000000300037211 */ /* 0x000fc800078e10ff */
[----:B------:R-:W-:Y:S01]  /*0590*/  ISETP.GE.AND P0, PT, R3, UR6, PT ;  /* 0x0000000603007c0c */ /* 0x000fe2000bf06270 */
[----:B-1----:R-:W-:-:S05]  /*05a0*/  FMUL R9, R4, R7 ;  /* 0x0000000704097220 */ /* 0x002fca0000400000 */
[----:B------:R2:W-:Y:S07]  /*05b0*/  STG.E desc[UR4][R16.64], R9 ;  /* 0x0000000910007986 */ /* 0x0005ee000c101904 */
[----:B------:R-:W-:Y:S05]  /*05c0*/  @!P0 BRA `(.L_x_9) ;  /* 0xfffffffc00788947 */ /* 0x000fea000383ffff */
[----:B------:R-:W-:Y:S05]  /*05d0*/  EXIT ;  /* 0x000000000000794d */ /* 0x000fea0003800000 */
.L_x_10:
        /* <DEDUP_REMOVED lines=10> */
.L_x_97:


//--------------------- .text._Z23softmaxDerivativeKernelPfS_i --------------------------
	.section	.text._Z23softmaxDerivativeKernelPfS_i,"ax",@progbits
	.align	128
        .global         _Z23softmaxDerivativeKernelPfS_i
        .type           _Z23softmaxDerivativeKernelPfS_i,@function
        .size           _Z23softmaxDerivativeKernelPfS_i,(.L_x_98 - _Z23softmaxDerivativeKernelPfS_i)
        .other          _Z23softmaxDerivativeKernelPfS_i,@"STO_CUDA_ENTRY STV_DEFAULT"
_Z23softmaxDerivativeKernelPfS_i:
.text._Z23softmaxDerivativeKernelPfS_i:
        /* <DEDUP_REMOVED lines=11> */
[C---:B------:R-:W-:Y:S01]  /*00b0*/  IMAD.IADD R4, R0.reuse, 0x1, R7 ;  /* 0x0000000100047824 */ /* 0x040fe200078e0207 */
[----:B------:R-:W-:Y:S01]  /*00c0*/  IADD3 R9, PT, PT, RZ, -R0, RZ ;  /* 0x80000000ff097210 */ /* 0x000fe20007ffe0ff */
[----:B------:R-:W1:Y:S01]  /*00d0*/  LDCU.64 UR4, c[0x0][0x358] ;  /* 0x00006b00ff0477ac */ /* 0x000e620008000a00 */
[----:B------:R-:W-:Y:S01]  /*00e0*/  ISETP.NE.U32.AND P2, PT, R0, RZ, PT ;  /* 0x000000ff0000720c */ /* 0x000fe20003f45070 */
[----:B------:R-:W-:Y:S01]  /*00f0*/  BSSY.RECONVERGENT B0, `(.L_x_11) ;  /* 0x0000029000007945 */ /* 0x000fe20003800200 */
[C---:B------:R-:W-:Y:S02]  /*0100*/  ISETP.GE.AND P0, PT, R4.reuse, UR6, PT ;  /* 0x0000000604007c0c */ /* 0x040fe4000bf06270 */
[----:B------:R-:W-:Y:S02]  /*0110*/  VIMNMX R5, PT, PT, R4, UR6, !PT ;  /* 0x0000000604057c48 */ /* 0x000fe4000ffe0100 */
[----:B------:R-:W-:-:S04]  /*0120*/  SEL R6, RZ, 0x1, P0 ;  /* 0x00000001ff067807 */ /* 0x000fc80000000000 */
        /* <DEDUP_REMOVED lines=9> */
[----:B------:R-:W-:Y:S02]  /*01c0*/  IMAD R5, R0, R2, R5 ;  /* 0x0000000200057224 */ /* 0x000fe400078e0205 */
[----:B------:R-:W0:Y:S03]  /*01d0*/  LDC.64 R2, c[0x0][0x388] ;  /* 0x0000e200ff027b82 */ /* 0x000e260000000a00 */
[----:B------:R-:W-:-:S13]  /*01e0*/  ISETP.GE.U32.AND P0, PT, R5, R0, PT ;  /* 0x000000000500720c */ /* 0x000fda0003f06070 */
[----:B------:R-:W-:Y:S01]  /*01f0*/  @P0 IMAD.IADD R5, R5, 0x1, -R0 ;  /* 0x0000000105050824 */ /* 0x000fe200078e0a00 */
[----:B------:R-:W-:-:S04]  /*0200*/  @P0 IADD3 R9, PT, PT, R9, 0x1, RZ ;  /* 0x0000000109090810 */ /* 0x000fc80007ffe0ff */
[----:B------:R-:W-:Y:S02]  /*0210*/  ISETP.GE.U32.AND P1, PT, R5, R0, PT ;  /* 0x000000000500720c */ /* 0x000fe40003f26070 */
[----:B------:R-:W2:Y:S11]  /*0220*/  LDC.64 R4, c[0x0][0x380] ;  /* 0x0000e000ff047b82 */ /* 0x000eb60000000a00 */
[----:B------:R-:W-:-:S02]  /*0230*/  @P1 IADD3 R9, PT, PT, R9, 0x1, RZ ;  /* 0x0000000109091810 */ /* 0x000fc40007ffe0ff */
[----:B------:R-:W-:-:S05]  /*0240*/  @!P2 LOP3.LUT R9, RZ, R0, RZ, 0x33, !PT ;  /* 0x00000000ff09a212 */ /* 0x000fca00078e33ff */
[----:B------:R-:W-:-:S05]  /*0250*/  IMAD.IADD R6, R6, 0x1, R9 ;  /* 0x0000000106067824 */ /* 0x000fca00078e0209 */
[C---:B------:R-:W-:Y:S02]  /*0260*/  LOP3.LUT R8, R6.reuse, 0x3, RZ, 0xc0, !PT ;  /* 0x0000000306087812 */ /* 0x040fe400078ec0ff */
[----:B------:R-:W-:Y:S02]  /*0270*/  ISETP.GE.U32.AND P1, PT, R6, 0x3, PT ;  /* 0x000000030600780c */ /* 0x000fe40003f26070 */
[----:B------:R-:W-:-:S13]  /*0280*/  ISETP.NE.AND P0, PT, R8, 0x3, PT ;  /* 0x000000030800780c */ /* 0x000fda0003f05270 */
[----:B01----:R-:W-:Y:S05]  /*0290*/  @!P0 BRA `(.L_x_12) ;  /* 0x0000000000388947 */ /* 0x003fea0003800000 */
[----:B------:R-:W0:Y:S01]  /*02a0*/  LDC.64 R14, c[0x0][0x380] ;  /* 0x0000e000ff0e7b82 */ /* 0x000e220000000a00 */
[----:B------:R-:W-:-:S04]  /*02b0*/  IADD3 R6, PT, PT, R6, 0x1, RZ ;  /* 0x0000000106067810 */ /* 0x000fc80007ffe0ff */
[----:B------:R-:W-:-:S03]  /*02c0*/  LOP3.LUT R6, R6, 0x3, RZ, 0xc0, !PT ;  /* 0x0000000306067812 */ /* 0x000fc600078ec0ff */
[----:B------:R-:W1:Y:S01]  /*02d0*/  LDC.64 R12, c[0x0][0x388] ;  /* 0x0000e200ff0c7b82 */ /* 0x000e620000000a00 */
[----:B------:R-:W-:-:S07]  /*02e0*/  IADD3 R6, PT, PT, -R6, RZ, RZ ;  /* 0x000000ff06067210 */ /* 0x000fce0007ffe1ff */
.L_x_13:
[----:B0-----:R-:W-:-:S06]  /*02f0*/  IMAD.WIDE R10, R7, 0x4, R14 ;  /* 0x00000004070a7825 */ /* 0x001fcc00078e020e */
[----:B---3--:R-:W3:Y:S01]  /*0300*/  LDG.E R10, desc[UR4][R10.64] ;  /* 0x000000040a0a7981 */ /* 0x008ee2000c1e1900 */
[----:B-1----:R-:W-:Y:S01]  /*0310*/  IMAD.WIDE R8, R7, 0x4, R12 ;  /* 0x0000000407087825 */ /* 0x002fe200078e020c */
[----:B------:R-:W-:-:S03]  /*0320*/  IADD3 R7, PT, PT, R0, R7, RZ ;  /* 0x0000000700077210 */ /* 0x000fc60007ffe0ff */
[----:B------:R-:W-:-:S05]  /*0330*/  VIADD R6, R6, 0x1 ;  /* 0x0000000106067836 */ /* 0x000fca0000000000 */
[----:B------:R-:W-:Y:S01]  /*0340*/  ISETP.NE.AND P0, PT, R6, RZ, PT ;  /* 0x000000ff0600720c */ /* 0x000fe20003f05270 */
[----:B---3--:R-:W-:-:S05]  /*0350*/  FFMA R17, -R10, R10, R10 ;  /* 0x0000000a0a117223 */ /* 0x008fca000000010a */
[----:B------:R3:W-:Y:S07]  /*0360*/  STG.E desc[UR4][R8.64], R17 ;  /* 0x0000001108007986 */ /* 0x0007ee000c101904 */
[----:B------:R-:W-:Y:S05]  /*0370*/  @P0 BRA `(.L_x_13) ;  /* 0xfffffffc00dc0947 */ /* 0x000fea000383ffff */
.L_x_12:
[----:B------:R-:W-:Y:S05]  /*0380*/  BSYNC.RECONVERGENT B0 ;  /* 0x0000000000007941 */ /* 0x000fea0003800200 */
.L_x_11:
[----:B------:R-:W-:Y:S05]  /*0390*/  @!P1 EXIT ;  /* 0x000000000000994d */ /* 0x000fea0003800000 */
.L_x_14:
[----:B-12---:R-:W-:-:S05]  /*03a0*/  IMAD.WIDE R14, R7, 0x4, R4 ;  /* 0x00000004070e7825 */ /* 0x006fca00078e0204 */
[----:B------:R-:W2:Y:S01]  /*03b0*/  LDG.E R6, desc[UR4][R14.64] ;  /* 0x000000040e067981 */ /* 0x000ea2000c1e1900 */
[----:B------:R-:W-:-:S04]  /*03c0*/  IMAD.WIDE R18, R7, 0x4, R2 ;  /* 0x0000000407127825 */ /* 0x000fc800078e0202 */
[----:B---3--:R-:W-:-:S04]  /*03d0*/  IMAD.WIDE R8, R0, 0x4, R14 ;  /* 0x0000000400087825 */ /* 0x008fc800078e020e */
[----:B--2---:R-:W-:-:S05]  /*03e0*/  FFMA R21, -R6, R6, R6 ;  /* 0x0000000606157223 */ /* 0x004fca0000000106 */
[----:B------:R0:W-:Y:S04]  /*03f0*/  STG.E desc[UR4][R18.64], R21 ;  /* 0x0000001512007986 */ /* 0x0001e8000c101904 */
[----:B------:R-:W2:Y:S01]  /*0400*/  LDG.E R6, desc[UR4][R8.64] ;  /* 0x0000000408067981 */ /* 0x000ea2000c1e1900 */
[----:B------:R-:W-:-:S04]  /*0410*/  IMAD.WIDE R10, R0, 0x4, R18 ;  /* 0x00000004000a7825 */ /* 0x000fc800078e0212 */
[----:B------:R-:W-:-:S04]  /*0420*/  IMAD.WIDE R12, R0, 0x4, R8 ;  /* 0x00000004000c7825 */ /* 0x000fc800078e0208 */
[----:B--2---:R-:W-:-:S05]  /*0430*/  FFMA R23, -R6, R6, R6 ;  /* 0x0000000606177223 */ /* 0x004fca0000000106 */
[----:B------:R1:W-:Y:S04]  /*0440*/  STG.E desc[UR4][R10.64], R23 ;  /* 0x000000170a007986 */ /* 0x0003e8000c101904 */
[----:B------:R-:W2:Y:S01]  /*0450*/  LDG.E R6, desc[UR4][R12.64] ;  /* 0x000000040c067981 */ /* 0x000ea2000c1e1900 */
[----:B------:R-:W-:-:S04]  /*0460*/  IMAD.WIDE R14, R0, 0x4, R10 ;  /* 0x00000004000e7825 */ /* 0x000fc800078e020a */
[----:B------:R-:W-:-:S04]  /*0470*/  IMAD.WIDE R16, R0, 0x4, R12 ;  /* 0x0000000400107825 */ /* 0x000fc800078e020c */
[----:B--2---:R-:W-:-:S05]  /*0480*/  FFMA R25, -R6, R6, R6 ;  /* 0x0000000606197223 */ /* 0x004fca0000000106 */
[----:B------:R1:W-:Y:S04]  /*0490*/  STG.E desc[UR4][R14.64], R25 ;  /* 0x000000190e007986 */ /* 0x0003e8000c101904 */
[----:B------:R-:W0:Y:S01]  /*04a0*/  LDG.E R16, desc[UR4][R16.64] ;  /* 0x0000000410107981 */ /* 0x000e22000c1e1900 */
[C---:B------:R-:W-:Y:S01]  /*04b0*/  IMAD.WIDE R8, R0.reuse, 0x4, R14 ;  /* 0x0000000400087825 */ /* 0x040fe200078e020e */
[----:B------:R-:W-:-:S04]  /*04c0*/  LEA R7, R0, R7, 0x2 ;  /* 0x0000000700077211 */ /* 0x000fc800078e10ff */
[----:B------:R-:W-:Y:S01]  /*04d0*/  ISETP.GE.AND P0, PT, R7, UR6, PT ;  /* 0x0000000607007c0c */ /* 0x000fe2000bf06270 */
[----:B0-----:R-:W-:-:S05]  /*04e0*/  FFMA R19, -R16, R16, R16 ;  /* 0x0000001010137223 */ /* 0x001fca0000000110 */
[----:B------:R1:W-:Y:S07]  /*04f0*/  STG.E desc[UR4][R8.64], R19 ;  /* 0x0000001308007986 */ /* 0x0003ee000c101904 */
[----:B------:R-:W-:Y:S05]  /*0500*/  @!P0 BRA `(.L_x_14) ;  /* 0xfffffffc00a48947 */ /* 0x000fea000383ffff */
[----:B------:R-:W-:Y:S05]  /*0510*/  EXIT ;  /* 0x000000000000794d */ /* 0x000fea0003800000 */
.L_x_15:
        /* <DEDUP_REMOVED lines=14> */
.L_x_98:


//--------------------- .text._Z13softmaxKernelPfS_ii --------------------------
	.section	.text._Z13softmaxKernelPfS_ii,"ax",@progbits
	.align	128
        .global         _Z13softmaxKernelPfS_ii
        .type           _Z13softmaxKernelPfS_ii,@function
        .size           _Z13softmaxKernelPfS_ii,(.L_x_93 - _Z13softmaxKernelPfS_ii)
        .other          _Z13softmaxKernelPfS_ii,@"STO_CUDA_ENTRY STV_DEFAULT"
_Z13softmaxKernelPfS_ii:
.text._Z13softmaxKernelPfS_ii:
[----:B------:R-:W-:Y:S01]  /*0000*/  LDC R1, c[0x0][0x37c] ;  /* 0x0000df00ff017b82 */ /* 0x000fe20000000800 */
[----:B------:R-:W0:Y:S07]  /*0010*/  S2R R22, SR_TID.X ;  /* 0x0000000000167919 */ /* 0x000e2e0000002100 */
[----:B------:R-:W1:Y:S01]  /*0020*/  S2UR UR4, SR_CTAID.X ;  /* 0x00000000000479c3 */ /* 0x000e620000002500 */
[----:B------:R-:W1:Y:S01]  /*0030*/  LDCU UR5, c[0x0][0x360] ;  /* 0x00006c00ff0577ac */ /* 0x000e620008000800 */
[----:B------:R-:W2:Y:S01]  /*0040*/  LDCU.64 UR8, c[0x0][0x390] ;  /* 0x00007200ff0877ac */ /* 0x000ea20008000a00 */
[----:B------:R-:W3:Y:S01]  /*0050*/  LDCU UR7, c[0x0][0x370] ;  /* 0x00006e00ff0777ac */ /* 0x000ee20008000800 */
[----:B--2---:R-:W-:-:S02]  /*0060*/  UIMAD UR6, UR9, UR8, URZ ;  /* 0x00000008090672a4 */ /* 0x004fc4000f8e02ff */
[----:B-1----:R-:W-:Y:S02]  /*0070*/  UIMAD UR4, UR4, UR5, URZ ;  /* 0x00000005040472a4 */ /* 0x002fe4000f8e02ff */
[----:B---3--:R-:W-:-:S04]  /*0080*/  UIMAD UR5, UR5, UR7, URZ ;  /* 0x00000007050572a4 */ /* 0x008fc8000f8e02ff */
[----:B0-----:R-:W-:-:S04]  /*0090*/  IADD3 R10, PT, PT, R22, UR4, RZ ;  /* 0x00000004160a7c10 */ /* 0x001fc8000fffe0ff */
[----:B------:R-:W-:-:S13]  /*00a0*/  ISETP.GE.AND P0, PT, R10, UR6, PT ;  /* 0x000000060a007c0c */ /* 0x000fda000bf06270 */
[----:B------:R-:W-:Y:S05]  /*00b0*/  @P0 EXIT ;  /* 0x000000000000094d */ /* 0x000fea0003800000 */
[----:B------:R-:W0:Y:S01]  /*00c0*/  LDC R11, c[0x0][0x394] ;  /* 0x0000e500ff0b7b82 */ /* 0x000e220000000800 */
[----:B------:R-:W-:Y:S01]  /*00d0*/  UISETP.GT.AND UP0, UPT, UR9, URZ, UPT ;  /* 0x000000ff0900728c */ /* 0x000fe2000bf04270 */
[----:B------:R-:W1:Y:S06]  /*00e0*/  LDCU.64 UR10, c[0x0][0x358] ;  /* 0x00006b00ff0a77ac */ /* 0x000e6c0008000a00 */
[----:B------:R-:W2:Y:S08]  /*00f0*/  LDC.64 R2, c[0x0][0x380] ;  /* 0x0000e000ff027b82 */ /* 0x000eb00000000a00 */
[----:B------:R-:W3:Y:S01]  /*0100*/  LDC.64 R4, c[0x0][0x388] ;  /* 0x0000e200ff047b82 */ /* 0x000ee20000000a00 */
[----:B------:R-:W-:Y:S05]  /*0110*/  BRA.U UP0, `(.L_x_16) ;  /* 0x0000000100e07547 */ /* 0x000fea000b800000 */
.L_x_19:
[----:B0-----:R-:W-:Y:S02]  /*0120*/  IABS R9, R11 ;  /* 0x0000000b00097213 */ /* 0x001fe40000000000 */
[----:B------:R-:W-:Y:S02]  /*0130*/  ISETP.GE.AND P2, PT, R10, RZ, PT ;  /* 0x000000ff0a00720c */ /* 0x000fe40003f46270 */
[----:B------:R-:W0:Y:S08]  /*0140*/  I2F.RP R0, R9 ;  /* 0x0000000900007306 */ /* 0x000e300000209400 */
[----:B0-----:R-:W0:Y:S02]  /*0150*/  MUFU.RCP R0, R0 ;  /* 0x0000000000007308 */ /* 0x001e240000001000 */
[----:B0-----:R-:W-:-:S06]  /*0160*/  VIADD R6, R0, 0xffffffe ;  /* 0x0ffffffe00067836 */ /* 0x001fcc0000000000 */
[----:B------:R0:W4:Y:S02]  /*0170*/  F2I.FTZ.U32.TRUNC.NTZ R7, R6 ;  /* 0x0000000600077305 */ /* 0x000124000021f000 */
[----:B0-----:R-:W-:Y:S01]  /*0180*/  IMAD.MOV.U32 R6, RZ, RZ, RZ ;  /* 0x000000ffff067224 */ /* 0x001fe200078e00ff */
[----:B----4-:R-:W-:-:S05]  /*0190*/  IADD3 R8, PT, PT, RZ, -R7, RZ ;  /* 0x80000007ff087210 */ /* 0x010fca0007ffe0ff */
[----:B------:R-:W-:Y:S01]  /*01a0*/  IMAD R13, R8, R9, RZ ;  /* 0x00000009080d7224 */ /* 0x000fe200078e02ff */
[----:B------:R-:W-:-:S03]  /*01b0*/  IABS R8, R10 ;  /* 0x0000000a00087213 */ /* 0x000fc60000000000 */
[----:B------:R-:W-:-:S06]  /*01c0*/  IMAD.HI.U32 R7, R7, R13, R6 ;  /* 0x0000000d07077227 */ /* 0x000fcc00078e0006 */
[----:B------:R-:W-:-:S05]  /*01d0*/  IMAD.HI.U32 R7, R7, R8, RZ ;  /* 0x0000000807077227 */ /* 0x000fca00078e00ff */
[----:B------:R-:W-:-:S05]  /*01e0*/  IADD3 R7, PT, PT, -R7, RZ, RZ ;  /* 0x000000ff07077210 */ /* 0x000fca0007ffe1ff */
[----:B------:R-:W-:-:S05]  /*01f0*/  IMAD R0, R9, R7, R8 ;  /* 0x0000000709007224 */ /* 0x000fca00078e0208 */
[----:B------:R-:W-:-:S13]  /*0200*/  ISETP.GT.U32.AND P0, PT, R9, R0, PT ;  /* 0x000000000900720c */ /* 0x000fda0003f04070 */
[----:B------:R-:W-:Y:S01]  /*0210*/  @!P0 IMAD.IADD R0, R0, 0x1, -R9 ;  /* 0x0000000100008824 */ /* 0x000fe200078e0a09 */
[----:B------:R-:W-:-:S04]  /*0220*/  ISETP.NE.AND P0, PT, R11, RZ, PT ;  /* 0x000000ff0b00720c */ /* 0x000fc80003f05270 */
[----:B------:R-:W-:-:S13]  /*0230*/  ISETP.GT.U32.AND P1, PT, R9, R0, PT ;  /* 0x000000000900720c */ /* 0x000fda0003f24070 */
[----:B------:R-:W-:-:S05]  /*0240*/  @!P1 IADD3 R0, PT, PT, R0, -R9, RZ ;  /* 0x8000000900009210 */ /* 0x000fca0007ffe0ff */
[----:B------:R-:W-:Y:S01]  /*0250*/  @!P2 IMAD.MOV R0, RZ, RZ, -R0 ;  /* 0x000000ffff00a224 */ /* 0x000fe200078e0a00 */
[----:B------:R-:W-:-:S04]  /*0260*/  @!P0 LOP3.LUT R0, RZ, R11, RZ, 0x33, !PT ;  /* 0x0000000bff008212 */ /* 0x000fc800078e33ff */
[----:B------:R-:W-:-:S05]  /*0270*/  IADD3 R7, PT, PT, -R0, R10, RZ ;  /* 0x0000000a00077210 */ /* 0x000fca0007ffe1ff */
[----:B--2---:R-:W-:-:S04]  /*0280*/  IMAD.WIDE R6, R7, 0x4, R2 ;  /* 0x0000000407067825 */ /* 0x004fc800078e0202 */
[----:B------:R-:W-:Y:S02]  /*0290*/  IMAD.WIDE R8, R0, 0x4, R6 ;  /* 0x0000000400087825 */ /* 0x000fe400078e0206 */
[----:B-1----:R0:W2:Y:S04]  /*02a0*/  LDG.E R6, desc[UR10][R6.64] ;  /* 0x0000000a06067981 */ /* 0x0020a8000c1e1900 */
[----:B------:R-:W2:Y:S01]  /*02b0*/  LDG.E R9, desc[UR10][R8.64] ;  /* 0x0000000a08097981 */ /* 0x000ea2000c1e1900 */
[----:B------:R-:W-:Y:S02]  /*02c0*/  HFMA2 R15, -RZ, RZ, 3.7421875, 0 ;  /* 0x437c0000ff0f7431 */ /* 0x000fe400000001ff */
[----:B------:R-:W-:Y:S01]  /*02d0*/  IMAD.MOV.U32 R13, RZ, RZ, 0x3bbb989d ;  /* 0x3bbb989dff0d7424 */ /* 0x000fe200078e00ff */
[----:B------:R-:W-:Y:S01]  /*02e0*/  BSSY.RECONVERGENT B1, `(.L_x_17) ;  /* 0x0000015000017945 */ /* 0x000fe20003800200 */
[----:B0-----:R-:W-:-:S02]  /*02f0*/  IMAD.MOV.U32 R7, RZ, RZ, 0x7f800000 ;  /* 0x7f800000ff077424 */ /* 0x001fc400078e00ff */
[----:B--2---:R-:W-:Y:S02]  /*0300*/  FADD R0, -R6, R9 ;  /* 0x0000000906007221 */ /* 0x004fe40000000100 */
[----:B------:R-:W-:Y:S02]  /*0310*/  FFMA R6, -RZ, R7, 1 ;  /* 0x3f800000ff067423 */ /* 0x000fe40000000107 */
[----:B------:R-:W-:Y:S02]  /*0320*/  FFMA.SAT R12, R0, R13, 0.5 ;  /* 0x3f000000000c7423 */ /* 0x000fe4000000200d */
[----:B------:R-:W-:Y:S02]  /*0330*/  FFMA R7, R6, R7, +INF ;  /* 0x7f80000006077423 */ /* 0x000fe40000000007 */
[----:B------:R-:W-:-:S04]  /*0340*/  FFMA.RM R12, R12, R15, 12582913 ;  /* 0x4b4000010c0c7423 */ /* 0x000fc8000000400f */
[----:B------:R-:W-:-:S04]  /*0350*/  FADD R13, R12, -12583039 ;  /* 0xcb40007f0c0d7421 */ /* 0x000fc80000000000 */
[----:B------:R-:W-:-:S04]  /*0360*/  FFMA R13, R0, 1.4426950216293334961, -R13 ;  /* 0x3fb8aa3b000d7823 */ /* 0x000fc8000000080d */
[----:B------:R-:W-:Y:S01]  /*0370*/  FFMA R13, R0, 1.925963033500011079e-08, R13 ;  /* 0x32a57060000d7823 */ /* 0x000fe2000000000d */
[----:B------:R-:W-:-:S05]  /*0380*/  SHF.L.U32 R0, R12, 0x17, RZ ;  /* 0x000000170c007819 */ /* 0x000fca00000006ff */
[----:B------:R-:W0:Y:S02]  /*0390*/  MUFU.EX2 R13, R13 ;  /* 0x0000000d000d7308 */ /* 0x000e240000000800 */
[----:B0-----:R-:W-:-:S06]  /*03a0*/  FMUL R0, R0, R13 ;  /* 0x0000000d00007220 */ /* 0x001fcc0000400000 */
[----:B------:R-:W0:Y:S01]  /*03b0*/  FCHK P0, R0, RZ ;  /* 0x000000ff00007302 */ /* 0x000e220000000000 */
[----:B------:R-:W-:-:S04]  /*03c0*/  FFMA R6, R0, R7, RZ ;  /* 0x0000000700067223 */ /* 0x000fc800000000ff */
[----:B------:R-:W-:-:S04]  /*03d0*/  FFMA R8, -RZ, R6, R0 ;  /* 0x00000006ff087223 */ /* 0x000fc80000000100 */
[----:B------:R-:W-:Y:S01]  /*03e0*/  FFMA R9, R7, R8, R6 ;  /* 0x0000000807097223 */ /* 0x000fe20000000006 */
[----:B0-----:R-:W-:Y:S06]  /*03f0*/  @!P0 BRA `(.L_x_18) ;  /* 0x00000000000c8947 */ /* 0x001fec0003800000 */
[----:B------:R-:W-:-:S07]  /*0400*/  MOV R6, 0x420 ;  /* 0x0000042000067802 */ /* 0x000fce0000000f00 */
[----:B---3--:R-:W-:Y:S05]  /*0410*/  CALL.REL.NOINC `($__internal_1_$__cuda_sm3x_div_rn_noftz_f32_slowpath) ;  /* 0x0000001c00d07944 */ /* 0x008fea0003c00000 */
[----:B------:R-:W-:-:S07]  /*0420*/  IMAD.MOV.U32 R9, RZ, RZ, R0 ;  /* 0x000000ffff097224 */ /* 0x000fce00078e0000 */
.L_x_18:
[----:B------:R-:W-:Y:S05]  /*0430*/  BSYNC.RECONVERGENT B1 ;  /* 0x0000000000017941 */ /* 0x000fea0003800200 */
.L_x_17:
[C---:B---3--:R-:W-:Y:S01]  /*0440*/  IMAD.WIDE R6, R10.reuse, 0x4, R4 ;  /* 0x000000040a067825 */ /* 0x048fe200078e0204 */
[----:B------:R-:W-:-:S04]  /*0450*/  IADD3 R10, PT, PT, R10, UR5, RZ ;  /* 0x000000050a0a7c10 */ /* 0x000fc8000fffe0ff */
[----:B------:R4:W-:Y:S01]  /*0460*/  STG.E desc[UR10][R6.64], R9 ;  /* 0x0000000906007986 */ /* 0x0009e2000c10190a */
[----:B------:R-:W-:-:S13]  /*0470*/  ISETP.GE.AND P0, PT, R10, UR6, PT ;  /* 0x000000060a007c0c */ /* 0x000fda000bf06270 */
[----:B----4-:R-:W-:Y:S05]  /*0480*/  @!P0 BRA `(.L_x_19) ;  /* 0xfffffffc00248947 */ /* 0x010fea000383ffff */
[----:B------:R-:W-:Y:S05]  /*0490*/  EXIT ;  /* 0x000000000000794d */ /* 0x000fea0003800000 */
.L_x_16:
[----:B------:R-:W4:Y:S01]  /*04a0*/  LDCU.64 UR8, c[0x0][0x380] ;  /* 0x00007000ff0877ac */ /* 0x000f220008000a00 */
[----:B------:R-:W-:Y:S01]  /*04b0*/  VIADD R8, R10, 0x1 ;  /* 0x000000010a087836 */ /* 0x000fe20000000000 */
[----:B------:R-:W-:Y:S01]  /*04c0*/  MOV R7, RZ ;  /* 0x000000ff00077202 */ /* 0x000fe20000000f00 */
[----:B------:R-:W-:Y:S01]  /*04d0*/  IMAD.MOV.U32 R6, RZ, RZ, R10 ;  /* 0x000000ffff067224 */ /* 0x000fe200078e000a */
[----:B------:R-:W-:Y:S02]  /*04e0*/  ULOP3.LUT UR4, URZ, UR4, URZ, 0x33, !UPT ;  /* 0x00000004ff047292 */ /* 0x000fe4000f8e33ff */
[----:B----4-:R-:W-:-:S04]  /*04f0*/  UIADD3 UR7, UP0, UPT, UR8, 0x20, URZ ;  /* 0x0000002008077890 */ /* 0x010fc8000ff1e0ff */
[----:B------:R-:W-:-:S12]  /*0500*/  UIADD3.X UR8, UPT, UPT, URZ, UR9, URZ, UP0, !UPT ;  /* 0x00000009ff087290 */ /* 0x000fd800087fe4ff */
.L_x_40:
[----:B------:R-:W3:Y:S01]  /*0510*/  LDC R0, c[0x0][0x394] ;  /* 0x0000e500ff007b82 */ /* 0x000ee20000000800 */
[----:B--2---:R-:W-:Y:S01]  /*0520*/  HFMA2 R2, -RZ, RZ, 0, 0 ;  /* 0x00000000ff027431 */ /* 0x004fe200000001ff */
[----:B0-----:R-:W-:Y:S02]  /*0530*/  IABS R11, R6 ;  /* 0x00000006000b7213 */ /* 0x001fe40000000000 */
[----:B------:R-:W-:-:S04]  /*0540*/  ISETP.GE.AND P1, PT, R6, RZ, PT ;  /* 0x000000ff0600720c */ /* 0x000fc80003f26270 */
[----:B------:R-:W0:Y:S01]  /*0550*/  LDC.64 R12, c[0x0][0x380] ;  /* 0x0000e000ff0c7b82 */ /* 0x000e220000000a00 */
[----:B---3--:R-:W-:Y:S02]  /*0560*/  IABS R4, R0 ;  /* 0x0000000000047213 */ /* 0x008fe40000000000 */
[----:B------:R-:W-:Y:S02]  /*0570*/  ISETP.NE.AND P2, PT, R0, RZ, PT ;  /* 0x000000ff0000720c */ /* 0x000fe40003f45270 */
[----:B------:R-:W2:Y:S08]  /*0580*/  I2F.RP R9, R4 ;  /* 0x0000000400097306 */ /* 0x000eb00000209400 */
[----:B--2---:R-:W2:Y:S02]  /*0590*/  MUFU.RCP R9, R9 ;  /* 0x0000000900097308 */ /* 0x004ea40000001000 */
[----:B--2---:R-:W-:-:S06]  /*05a0*/  IADD3 R3, PT, PT, R9, 0xffffffe, RZ ;  /* 0x0ffffffe09037810 */ /* 0x004fcc0007ffe0ff */
[----:B------:R-:W2:Y:S02]  /*05b0*/  F2I.FTZ.U32.TRUNC.NTZ R3, R3 ;  /* 0x0000000300037305 */ /* 0x000ea4000021f000 */
[----:B--2---:R-:W-:-:S04]  /*05c0*/  IMAD.MOV R5, RZ, RZ, -R3 ;  /* 0x000000ffff057224 */ /* 0x004fc800078e0a03 */
[----:B------:R-:W-:-:S04]  /*05d0*/  IMAD R5, R5, R4, RZ ;  /* 0x0000000405057224 */ /* 0x000fc800078e02ff */
[----:B------:R-:W-:-:S04]  /*05e0*/  IMAD.HI.U32 R2, R3, R5, R2 ;  /* 0x0000000503027227 */ /* 0x000fc800078e0002 */
[----:B------:R-:W-:-:S04]  /*05f0*/  IMAD.MOV.U32 R5, RZ, RZ, R11 ;  /* 0x000000ffff057224 */ /* 0x000fc800078e000b */
[----:B------:R-:W-:-:S05]  /*0600*/  IMAD.HI.U32 R2, R2, R5, RZ ;  /* 0x0000000502027227 */ /* 0x000fca00078e00ff */
[----:B------:R-:W-:-:S05]  /*0610*/  IADD3 R2, PT, PT, -R2, RZ, RZ ;  /* 0x000000ff02027210 */ /* 0x000fca0007ffe1ff */
[----:B------:R-:W-:-:S05]  /*0620*/  IMAD R5, R4, R2, R5 ;  /* 0x0000000204057224 */ /* 0x000fca00078e0205 */
[----:B------:R-:W-:-:S13]  /*0630*/  ISETP.GT.U32.AND P0, PT, R4, R5, PT ;  /* 0x000000050400720c */ /* 0x000fda0003f04070 */
[----:B------:R-:W-:-:S05]  /*0640*/  @!P0 IMAD.IADD R5, R5, 0x1, -R4 ;  /* 0x0000000105058824 */ /* 0x000fca00078e0a04 */
[----:B------:R-:W-:-:S13]  /*0650*/  ISETP.GT.U32.AND P0, PT, R4, R5, PT ;  /* 0x000000050400720c */ /* 0x000fda0003f04070 */
[----:B------:R-:W-:-:S05]  /*0660*/  @!P0 IADD3 R5, PT, PT, R5, -R4, RZ ;  /* 0x8000000405058210 */ /* 0x000fca0007ffe0ff */
[----:B------:R-:W-:Y:S01]  /*0670*/  @!P1 IMAD.MOV R5, RZ, RZ, -R5 ;  /* 0x000000ffff059224 */ /* 0x000fe200078e0a05 */
[----:B------:R-:W-:-:S04]  /*0680*/  @!P2 LOP3.LUT R5, RZ, R0, RZ, 0x33, !PT ;  /* 0x00000000ff05a212 */ /* 0x000fc800078e33ff */
[----:B------:R-:W-:-:S05]  /*0690*/  IADD3 R11, PT, PT, -R5, R6, RZ ;  /* 0x00000006050b7210 */ /* 0x000fca0007ffe1ff */
[----:B0-----:R-:W-:-:S05]  /*06a0*/  IMAD.WIDE R14, R11, 0x4, R12 ;  /* 0x000000040b0e7825 */ /* 0x001fca00078e020c */
[----:B-1----:R0:W5:Y:S01]  /*06b0*/  LDG.E R4, desc[UR10][R14.64] ;  /* 0x0000000a0e047981 */ /* 0x002162000c1e1900 */
[C---:B------:R-:W-:Y:S01]  /*06c0*/  IMAD R2, R7.reuse, UR5, R8 ;  /* 0x0000000507027c24 */ /* 0x040fe2000f8e0208 */
[----:B------:R-:W-:Y:S01]  /*06d0*/  BSSY.RECONVERGENT B0, `(.L_x_20) ;  /* 0x000002f000007945 */ /* 0x000fe20003800200 */
[C---:B------:R-:W-:Y:S02]  /*06e0*/  IMAD R9, R7.reuse, UR5, R22 ;  /* 0x0000000507097c24 */ /* 0x040fe4000f8e0216 */
[----:B------:R-:W-:Y:S02]  /*06f0*/  IMAD.IADD R2, R2, 0x1, -R5 ;  /* 0x0000000102027824 */ /* 0x000fe400078e0a05 */
[----:B------:R-:W-:-:S03]  /*0700*/  IMAD R3, R7, UR5, R10 ;  /* 0x0000000507037c24 */ /* 0x000fc6000f8e020a */
[----:B------:R-:W-:-:S04]  /*0710*/  VIADDMNMX R2, R11, R0, R2, !PT ;  /* 0x000000000b027246 */ /* 0x000fc80007800102 */
[----:B------:R-:W-:-:S04]  /*0720*/  IADD3 R2, PT, PT, R5, R2, RZ ;  /* 0x0000000205027210 */ /* 0x000fc80007ffe0ff */
[C---:B------:R-:W-:Y:S01]  /*0730*/  IADD3 R9, PT, PT, R2.reuse, UR4, -R9 ;  /* 0x0000000402097c10 */ /* 0x040fe2000fffe809 */
[----:B------:R-:W-:Y:S01]  /*0740*/  IMAD.IADD R3, R2, 0x1, -R3 ;  /* 0x0000000102037824 */ /* 0x000fe200078e0a03 */
[----:B------:R-:W-:Y:S02]  /*0750*/  MOV R2, R11 ;  /* 0x0000000b00027202 */ /* 0x000fe40000000f00 */
[----:B------:R-:W-:Y:S02]  /*0760*/  ISETP.GE.U32.AND P0, PT, R9, 0xf, PT ;  /* 0x0000000f0900780c */ /* 0x000fe40003f06070 */
[----:B------:R-:W-:-:S04]  /*0770*/  LOP3.LUT R18, R3, 0xf, RZ, 0xc0, !PT ;  /* 0x0000000f03127812 */ /* 0x000fc800078ec0ff */
[----:B------:R-:W-:-:S07]  /*0780*/  ISETP.NE.AND P1, PT, R18, RZ, PT ;  /* 0x000000ff1200720c */ /* 0x000fce0003f25270 */
[----:B0-----:R-:W-:Y:S06]  /*0790*/  @!P0 BRA `(.L_x_21) ;  /* 0x0000000000888947 */ /* 0x001fec0003800000 */
[----:B------:R-:W-:Y:S01]  /*07a0*/  LOP3.LUT R0, R3, 0xfffffff0, RZ, 0xc0, !PT ;  /* 0xfffffff003007812 */ /* 0x000fe200078ec0ff */
[----:B------:R-:W-:-:S03]  /*07b0*/  IMAD.MOV.U32 R11, RZ, RZ, R2 ;  /* 0x000000ffff0b7224 */ /* 0x000fc600078e0002 */
[----:B------:R-:W-:-:S07]  /*07c0*/  IADD3 R0, PT, PT, -R0, RZ, RZ ;  /* 0x000000ff00007210 */ /* 0x000fce0007ffe1ff */
.L_x_22:
[----:B------:R-:W-:Y:S01]  /*07d0*/  MOV R17, UR8 ;  /* 0x0000000800117c02 */ /* 0x000fe20008000f00 */
[----:B------:R-:W-:-:S04]  /*07e0*/  IMAD.U32 R16, RZ, RZ, UR7 ;  /* 0x00000007ff107e24 */ /* 0x000fc8000f8e00ff */
[----:B------:R-:W-:-:S05]  /*07f0*/  IMAD.WIDE R16, R11, 0x4, R16 ;  /* 0x000000040b107825 */ /* 0x000fca00078e0210 */
[----:B------:R-:W2:Y:S04]  /*0800*/  LDG.E R21, desc[UR10][R16.64+-0x20] ;  /* 0xffffe00a10157981 */ /* 0x000ea8000c1e1900 */
[----:B------:R-:W2:Y:S04]  /*0810*/  LDG.E R23, desc[UR10][R16.64+-0x1c] ;  /* 0xffffe40a10177981 */ /* 0x000ea8000c1e1900 */
[----:B------:R-:W3:Y:S04]  /*0820*/  LDG.E R24, desc[UR10][R16.64+-0x18] ;  /* 0xffffe80a10187981 */ /* 0x000ee8000c1e1900 */
[----:B------:R-:W3:Y:S04]  /*0830*/  LDG.E R25, desc[UR10][R16.64+-0x14] ;  /* 0xffffec0a10197981 */ /* 0x000ee8000c1e1900 */
[----:B------:R-:W4:Y:S04]  /*0840*/  LDG.E R19, desc[UR10][R16.64+-0x10] ;  /* 0xfffff00a10137981 */ /* 0x000f28000c1e1900 */
[----:B------:R-:W4:Y:S04]  /*0850*/  LDG.E R20, desc[UR10][R16.64+-0xc] ;  /* 0xfffff40a10147981 */ /* 0x000f28000c1e1900 */
[----:B------:R-:W4:Y:S04]  /*0860*/  LDG.E R26, desc[UR10][R16.64+0x10] ;  /* 0x0000100a101a7981 */ /* 0x000f28000c1e1900 */
[----:B------:R-:W4:Y:S01]  /*0870*/  LDG.E R27, desc[UR10][R16.64+0x1c] ;  /* 0x00001c0a101b7981 */ /* 0x000f22000c1e1900 */
[----:B--2--5:R-:W-:-:S03]  /*0880*/  FMNMX3 R23, R4, R21, R23, !PT ;  /* 0x0000001504177276 */ /* 0x024fc60007800017 */
[----:B------:R-:W2:Y:S04]  /*0890*/  LDG.E R21, desc[UR10][R16.64+-0x8] ;  /* 0xfffff80a10157981 */ /* 0x000ea8000c1e1900 */
[----:B------:R-:W2:Y:S01]  /*08a0*/  LDG.E R4, desc[UR10][R16.64+-0x4] ;  /* 0xfffffc0a10047981 */ /* 0x000ea2000c1e1900 */
[----:B---3--:R-:W-:-:S03]  /*08b0*/  FMNMX3 R25, R23, R24, R25, !PT ;  /* 0x0000001817197276 */ /* 0x008fc60007800019 */
[----:B------:R-:W3:Y:S04]  /*08c0*/  LDG.E R24, desc[UR10][R16.64] ;  /* 0x0000000a10187981 */ /* 0x000ee8000c1e1900 */
[----:B------:R-:W3:Y:S01]  /*08d0*/  LDG.E R23, desc[UR10][R16.64+0x4] ;  /* 0x0000040a10177981 */ /* 0x000ee2000c1e1900 */
[----:B----4-:R-:W-:-:S03]  /*08e0*/  FMNMX3 R25, R25, R19, R20, !PT ;  /* 0x0000001319197276 */ /* 0x010fc60007800014 */
[----:B------:R-:W4:Y:S04]  /*08f0*/  LDG.E R20, desc[UR10][R16.64+0x8] ;  /* 0x0000080a10147981 */ /* 0x000f28000c1e1900 */
[----:B------:R-:W4:Y:S01]  /*0900*/  LDG.E R19, desc[UR10][R16.64+0xc] ;  /* 0x00000c0a10137981 */ /* 0x000f22000c1e1900 */
[----:B--2---:R-:W-:-:S03]  /*0910*/  FMNMX3 R21, R25, R21, R4, !PT ;  /* 0x0000001519157276 */ /* 0x004fc60007800004 */
[----:B------:R-:W2:Y:S04]  /*0920*/  LDG.E R25, desc[UR10][R16.64+0x14] ;  /* 0x0000140a10197981 */ /* 0x000ea8000c1e1900 */
[----:B------:R-:W2:Y:S01]  /*0930*/  LDG.E R4, desc[UR10][R16.64+0x18] ;  /* 0x0000180a10047981 */ /* 0x000ea2000c1e1900 */
[----:B------:R-:W-:Y:S01]  /*0940*/  VIADD R0, R0, 0x10 ;  /* 0x0000001000007836 */ /* 0x000fe20000000000 */
[----:B---3--:R-:W-:-:S04]  /*0950*/  FMNMX3 R21, R21, R24, R23, !PT ;  /* 0x0000001815157276 */ /* 0x008fc80007800017 */
[----:B------:R-:W-:Y:S02]  /*0960*/  ISETP.NE.AND P0, PT, R0, RZ, PT ;  /* 0x000000ff0000720c */ /* 0x000fe40003f05270 */
[----:B----4-:R-:W-:Y:S02]  /*0970*/  FMNMX3 R19, R21, R20, R19, !PT ;  /* 0x0000001415137276 */ /* 0x010fe40007800013 */
[----:B------:R-:W-:Y:S02]  /*0980*/  IADD3 R11, PT, PT, R11, 0x10, RZ ;  /* 0x000000100b0b7810 */ /* 0x000fe40007ffe0ff */
[----:B--2---:R-:W-:-:S04]  /*0990*/  FMNMX3 R19, R19, R26, R25, !PT ;  /* 0x0000001a13137276 */ /* 0x004fc80007800019 */
[----:B------:R-:W-:-:S03]  /*09a0*/  FMNMX3 R4, R19, R4, R27, !PT ;  /* 0x0000000413047276 */ /* 0x000fc6000780001b */
[----:B------:R-:W-:Y:S05]  /*09b0*/  @P0 BRA `(.L_x_22) ;  /* 0xfffffffc00840947 */ /* 0x000fea000383ffff */
.L_x_21:
[----:B------:R-:W-:Y:S05]  /*09c0*/  BSYNC.RECONVERGENT B0 ;  /* 0x0000000000007941 */ /* 0x000fea0003800200 */
.L_x_20:
[----:B------:R-:W-:Y:S04]  /*09d0*/  BSSY.RECONVERGENT B0, `(.L_x_23) ;  /* 0x0000030000007945 */ /* 0x000fe80003800200 */
[----:B------:R-:W-:Y:S05]  /*09e0*/  @!P1 BRA `(.L_x_24) ;  /* 0x0000000000b89947 */ /* 0x000fea0003800000 */
[----:B------:R-:W-:Y:S01]  /*09f0*/  ISETP.GE.U32.AND P0, PT, R18, 0x8, PT ;  /* 0x000000081200780c */ /* 0x000fe20003f06070 */
[----:B------:R-:W-:Y:S01]  /*0a00*/  BSSY.RECONVERGENT B1, `(.L_x_25) ;  /* 0x0000012000017945 */ /* 0x000fe20003800200 */
[----:B------:R-:W-:-:S04]  /*0a10*/  LOP3.LUT R24, R3, 0x7, RZ, 0xc0, !PT ;  /* 0x0000000703187812 */ /* 0x000fc800078ec0ff */
[----:B------:R-:W-:-:S07]  /*0a20*/  ISETP.NE.AND P1, PT, R24, RZ, PT ;  /* 0x000000ff1800720c */ /* 0x000fce0003f25270 */
[----:B------:R-:W-:Y:S06]  /*0a30*/  @!P0 BRA `(.L_x_26) ;  /* 0x0000000000388947 */ /* 0x000fec0003800000 */
        /* <DEDUP_REMOVED lines=9> */
[----:B------:R-:W-:Y:S01]  /*0ad0*/  VIADD R11, R11, 0x8 ;  /* 0x000000080b0b7836 */ /* 0x000fe20000000000 */
[----:B--2--5:R-:W-:-:S04]  /*0ae0*/  FMNMX3 R0, R4, R19, R0, !PT ;  /* 0x0000001304007276 */ /* 0x024fc80007800000 */
[----:B---3--:R-:W-:-:S04]  /*0af0*/  FMNMX3 R0, R0, R21, R18, !PT ;  /* 0x0000001500007276 */ /* 0x008fc80007800012 */
[----:B----4-:R-:W-:-:S04]  /*0b00*/  FMNMX3 R0, R0, R23, R20, !PT ;  /* 0x0000001700007276 */ /* 0x010fc80007800014 */
[----:B------:R-:W-:-:S07]  /*0b10*/  FMNMX3 R4, R0, R25, R26, !PT ;  /* 0x0000001900047276 */ /* 0x000fce000780001a */
.L_x_26:
[----:B------:R-:W-:Y:S05]  /*0b20*/  BSYNC.RECONVERGENT B1 ;  /* 0x0000000000017941 */ /* 0x000fea0003800200 */
.L_x_25:
        /* <DEDUP_REMOVED lines=10> */
[----:B------:R-:W3:Y:S01]  /*0bd0*/  LDG.E R18, desc[UR10][R16.64+0xc] ;  /* 0x00000c0a10127981 */ /* 0x000ee2000c1e1900 */
[----:B------:R-:W-:-:S02]  /*0be0*/  IADD3 R11, PT, PT, R11, 0x4, RZ ;  /* 0x000000040b0b7810 */ /* 0x000fc40007ffe0ff */
[----:B--2--5:R-:W-:-:S04]  /*0bf0*/  FMNMX3 R0, R4, R19, R0, !PT ;  /* 0x0000001304007276 */ /* 0x024fc80007800000 */
[----:B---3--:R-:W-:-:S07]  /*0c00*/  FMNMX3 R4, R0, R21, R18, !PT ;  /* 0x0000001500047276 */ /* 0x008fce0007800012 */
.L_x_28:
[----:B------:R-:W-:Y:S05]  /*0c10*/  BSYNC.RECONVERGENT B1 ;  /* 0x0000000000017941 */ /* 0x000fea0003800200 */
.L_x_27:
[----:B------:R-:W-:Y:S05]  /*0c20*/  @!P1 BRA `(.L_x_24) ;  /* 0x0000000000289947 */ /* 0x000fea0003800000 */
[----:B------:R-:W-:-:S05]  /*0c30*/  IMAD.WIDE R16, R11, 0x4, R12 ;  /* 0x000000040b107825 */ /* 0x000fca00078e020c */
[----:B------:R-:W2:Y:S01]  /*0c40*/  LDG.E R11, desc[UR10][R16.64] ;  /* 0x0000000a100b7981 */ /* 0x000ea2000c1e1900 */
[----:B------:R-:W-:Y:S02]  /*0c50*/  ISETP.NE.AND P0, PT, R20, 0x1, PT ;  /* 0x000000011400780c */ /* 0x000fe40003f05270 */
[----:B--2--5:R-:W-:-:S11]  /*0c60*/  FMNMX R4, R4, R11, !PT ;  /* 0x0000000b04047209 */ /* 0x024fd60007800000 */
[----:B------:R-:W-:Y:S05]  /*0c70*/  @!P0 BRA `(.L_x_24) ;  /* 0x0000000000148947 */ /* 0x000fea0003800000 */
[----:B------:R-:W-:Y:S01]  /*0c80*/  ISETP.NE.AND P0, PT, R20, 0x2, PT ;  /* 0x000000021400780c */ /* 0x000fe20003f05270 */
[----:B------:R-:W2:-:S12]  /*0c90*/  LDG.E R11, desc[UR10][R16.64+0x4] ;  /* 0x0000040a100b7981 */ /* 0x000e98000c1e1900 */
[----:B------:R-:W3:Y:S01]  /*0ca0*/  @P0 LDG.E R19, desc[UR10][R16.64+0x8] ;  /* 0x0000080a10130981 */ /* 0x000ee2000c1e1900 */
[----:B--2---:R-:W-:-:S04]  /*0cb0*/  FMNMX R4, R4, R11, !PT ;  /* 0x0000000b04047209 */ /* 0x004fc80007800000 */
[----:B---3--:R-:W-:-:S07]  /*0cc0*/  @P0 FMNMX R4, R4, R19, !PT ;  /* 0x0000001304040209 */ /* 0x008fce0007800000 */
.L_x_24:
[----:B------:R-:W-:Y:S05]  /*0cd0*/  BSYNC.RECONVERGENT B0 ;  /* 0x0000000000007941 */ /* 0x000fea0003800200 */
.L_x_23:
[----:B------:R-:W-:Y:S01]  /*0ce0*/  ISETP.GE.U32.AND P0, PT, R9, 0x7, PT ;  /* 0x000000070900780c */ /* 0x000fe20003f06070 */
[----:B------:R-:W-:Y:S01]  /*0cf0*/  BSSY.RECONVERGENT B0, `(.L_x_29) ;  /* 0x000006f000007945 */ /* 0x000fe20003800200 */
[----:B------:R-:W-:Y:S02]  /*0d00*/  LOP3.LUT R0, R3, 0x7, RZ, 0xc0, !PT ;  /* 0x0000000703007812 */ /* 0x000fe400078ec0ff */
[----:B------:R-:W-:Y:S02]  /*0d10*/  CS2R R20, SRZ ;  /* 0x0000000000147805 */ /* 0x000fe4000001ff00 */
[----:B------:R-:W-:-:S07]  /*0d20*/  ISETP.NE.AND P1, PT, R0, RZ, PT ;  /* 0x000000ff0000720c */ /* 0x000fce0003f25270 */
[----:B------:R-:W-:Y:S06]  /*0d30*/  @!P0 BRA `(.L_x_30) ;  /* 0x0000000400a88947 */ /* 0x000fec0003800000 */
[----:B------:R-:W-:Y:S01]  /*0d40*/  LOP3.LUT R9, R3, 0xfffffff8, RZ, 0xc0, !PT ;  /* 0xfffffff803097812 */ /* 0x000fe200078ec0ff */
[----:B------:R-:W-:Y:S01]  /*0d50*/  IMAD.MOV.U32 R24, RZ, RZ, RZ ;  /* 0x000000ffff187224 */ /* 0x000fe200078e00ff */
[----:B------:R-:W-:-:S07]  /*0d60*/  CS2R R20, SRZ ;  /* 0x0000000000147805 */ /* 0x000fce000001ff00 */
.L_x_31:
[----:B------:R-:W-:-:S05]  /*0d70*/  IMAD.WIDE R16, R2, 0x4, R12 ;  /* 0x0000000402107825 */ /* 0x000fca00078e020c */
[----:B------:R-:W2:Y:S04]  /*0d80*/  LDG.E R19, desc[UR10][R16.64] ;  /* 0x0000000a10137981 */ /* 0x000ea8000c1e1900 */
[----:B------:R-:W3:Y:S01]  /*0d90*/  LDG.E R29, desc[UR10][R16.64+0x4] ;  /* 0x0000040a101d7981 */ /* 0x000ee2000c1e1900 */
[----:B------:R-:W-:Y:S02]  /*0da0*/  HFMA2 R11, -RZ, RZ, 0.96630859375, -0.0022525787353515625 ;  /* 0x3bbb989dff0b7431 */ /* 0x000fe400000001ff */
[----:B------:R-:W-:Y:S01]  /*0db0*/  IMAD.MOV.U32 R23, RZ, RZ, 0x437c0000 ;  /* 0x437c0000ff177424 */ /* 0x000fe200078e00ff */
[----:B------:R-:W4:Y:S04]  /*0dc0*/  LDG.E R25, desc[UR10][R16.64+0x8] ;  /* 0x0000080a10197981 */ /* 0x000f28000c1e1900 */
[----:B------:R-:W4:Y:S01]  /*0dd0*/  LDG.E R27, desc[UR10][R16.64+0xc] ;  /* 0x00000c0a101b7981 */ /* 0x000f22000c1e1900 */
[----:B--2--5:R-:W-:-:S04]  /*0de0*/  FADD R26, R19, -R4 ;  /* 0x80000004131a7221 */ /* 0x024fc80000000000 */
[----:B------:R-:W-:-:S04]  /*0df0*/  FFMA.SAT R18, R26, R11, 0.5 ;  /* 0x3f0000001a127423 */ /* 0x000fc8000000200b */
[----:B------:R-:W-:-:S04]  /*0e00*/  FFMA.RM R18, R18, R23, 12582913 ;  /* 0x4b40000112127423 */ /* 0x000fc80000004017 */
[----:B------:R-:W-:-:S04]  /*0e10*/  FADD R19, R18, -12583039 ;  /* 0xcb40007f12137421 */ /* 0x000fc80000000000 */
[----:B------:R-:W-:-:S04]  /*0e20*/  FFMA R19, R26, 1.4426950216293334961, -R19 ;  /* 0x3fb8aa3b1a137823 */ /* 0x000fc80000000813 */
[----:B------:R-:W-:Y:S02]  /*0e30*/  FFMA R28, R26, 1.925963033500011079e-08, R19 ;  /* 0x32a570601a1c7823 */ /* 0x000fe40000000013 */
[----:B------:R-:W2:Y:S02]  /*0e40*/  LDG.E R26, desc[UR10][R16.64+0x10] ;  /* 0x0000100a101a7981 */ /* 0x000ea4000c1e1900 */
[----:B------:R-:W0:Y:S01]  /*0e50*/  MUFU.EX2 R19, R28 ;  /* 0x0000001c00137308 */ /* 0x000e220000000800 */
[----:B------:R-:W-:-:S05]  /*0e60*/  SHF.L.U32 R18, R18, 0x17, RZ ;  /* 0x0000001712127819 */ /* 0x000fca00000006ff */
[----:B0-----:R-:W-:-:S06]  /*0e70*/  FMUL R18, R18, R19 ;  /* 0x0000001312127220 */ /* 0x001fcc0000400000 */
[----:B------:R-:W0:Y:S02]  /*0e80*/  F2F.F64.F32 R18, R18 ;  /* 0x0000001200127310 */ /* 0x000e240000201800 */
[----:B0-----:R-:W-:Y:S01]  /*0e90*/  DADD R18, R18, R20 ;  /* 0x0000000012127229 */ /* 0x001fe20000000014 */
[----:B---3--:R-:W-:-:S04]  /*0ea0*/  FADD R20, R29, -R4 ;  /* 0x800000041d147221 */ /* 0x008fc80000000000 */
[----:B------:R-:W-:-:S04]  /*0eb0*/  FFMA.SAT R21, R20, R11, 0.5 ;  /* 0x3f00000014157423 */ /* 0x000fc8000000200b */
[----:B------:R-:W-:-:S04]  /*0ec0*/  FFMA.RM R21, R21, R23, 12582913 ;  /* 0x4b40000115157423 */ /* 0x000fc80000004017 */
[----:B------:R-:W-:-:S04]  /*0ed0*/  FADD R29, R21, -12583039 ;  /* 0xcb40007f151d7421 */ /* 0x000fc80000000000 */
[----:B------:R-:W-:-:S04]  /*0ee0*/  FFMA R29, R20, 1.4426950216293334961, -R29 ;  /* 0x3fb8aa3b141d7823 */ /* 0x000fc8000000081d */
[----:B------:R-:W-:-:S04]  /*0ef0*/  FFMA R29, R20, 1.925963033500011079e-08, R29 ;  /* 0x32a57060141d7823 */ /* 0x000fc8000000001d */
[----:B------:R0:W1:Y:S01]  /*0f00*/  MUFU.EX2 R20, R29 ;  /* 0x0000001d00147308 */ /* 0x0000620000000800 */
[----:B------:R-:W-:Y:S02]  /*0f10*/  IMAD.SHL.U32 R21, R21, 0x800000, RZ ;  /* 0x0080000015157824 */ /* 0x000fe400078e00ff */
[----:B----4-:R-:W-:Y:S01]  /*0f20*/  FADD R28, R25, -R4 ;  /* 0x80000004191c7221 */ /* 0x010fe20000000000 */
[----:B0-----:R-:W3:Y:S01]  /*0f30*/  LDG.E R29, desc[UR10][R16.64+0x14] ;  /* 0x0000140a101d7981 */ /* 0x001ee2000c1e1900 */
[----:B-1----:R-:W-:-:S06]  /*0f40*/  FMUL R21, R21, R20 ;  /* 0x0000001415157220 */ /* 0x002fcc0000400000 */
[----:B------:R-:W0:Y:S02]  /*0f50*/  F2F.F64.F32 R20, R21 ;  /* 0x0000001500147310 */ /* 0x000e240000201800 */
[----:B0-----:R-:W-:Y:S01]  /*0f60*/  DADD R18, R18, R20 ;  /* 0x0000000012127229 */ /* 0x001fe20000000014 */
[----:B------:R-:W-:-:S04]  /*0f70*/  FFMA.SAT R20, R28, R11, 0.5 ;  /* 0x3f0000001c147423 */ /* 0x000fc8000000200b */
[----:B------:R-:W-:-:S04]  /*0f80*/  FFMA.RM R20, R20, R23, 12582913 ;  /* 0x4b40000114147423 */ /* 0x000fc80000004017 */
[----:B------:R-:W-:-:S04]  /*0f90*/  FADD R25, R20, -12583039 ;  /* 0xcb40007f14197421 */ /* 0x000fc80000000000 */
[----:B------:R-:W-:-:S04]  /*0fa0*/  FFMA R25, R28, 1.4426950216293334961, -R25 ;  /* 0x3fb8aa3b1c197823 */ /* 0x000fc80000000819 */
[----:B------:R-:W-:-:S06]  /*0fb0*/  FFMA R25, R28, 1.925963033500011079e-08, R25 ;  /* 0x32a570601c197823 */ /* 0x000fcc0000000019 */
[----:B------:R-:W0:Y:S01]  /*0fc0*/  MUFU.EX2 R25, R25 ;  /* 0x0000001900197308 */ /* 0x000e220000000800 */
[----:B------:R-:W-:-:S05]  /*0fd0*/  SHF.L.U32 R20, R20, 0x17, RZ ;  /* 0x0000001714147819 */ /* 0x000fca00000006ff */
[----:B0-----:R-:W-:-:S06]  /*0fe0*/  FMUL R20, R20, R25 ;  /* 0x0000001914147220 */ /* 0x001fcc0000400000 */
[----:B------:R-:W0:Y:S01]  /*0ff0*/  F2F.F64.F32 R20, R20 ;  /* 0x0000001400147310 */ /* 0x000e220000201800 */
[----:B------:R-:W-:Y:S01]  /*1000*/  FADD R28, R27, -R4 ;  /* 0x800000041b1c7221 */ /* 0x000fe20000000000 */
[----:B0-----:R-:W-:-:S03]  /*1010*/  DADD R18, R18, R20 ;  /* 0x0000000012127229 */ /* 0x001fc60000000014 */
[----:B------:R-:W-:-:S04]  /*1020*/  FFMA.SAT R21, R28, R11, 0.5 ;  /* 0x3f0000001c157423 */ /* 0x000fc8000000200b */
[----:B------:R-:W-:-:S04]  /*1030*/  FFMA.RM R21, R21, R23, 12582913 ;  /* 0x4b40000115157423 */ /* 0x000fc80000004017 */
[----:B------:R-:W-:-:S04]  /*1040*/  FADD R27, R21, -12583039 ;  /* 0xcb40007f151b7421 */ /* 0x000fc80000000000 */
[----:B------:R-:W-:-:S04]  /*1050*/  FFMA R27, R28, 1.4426950216293334961, -R27 ;  /* 0x3fb8aa3b1c1b7823 */ /* 0x000fc8000000081b */
[----:B------:R-:W-:-:S04]  /*1060*/  FFMA R27, R28, 1.925963033500011079e-08, R27 ;  /* 0x32a570601c1b7823 */ /* 0x000fc8000000001b */
[----:B------:R0:W1:Y:S01]  /*1070*/  MUFU.EX2 R28, R27 ;  /* 0x0000001b001c7308 */ /* 0x0000620000000800 */
[----:B------:R-:W-:Y:S01]  /*1080*/  IMAD.SHL.U32 R21, R21, 0x800000, RZ ;  /* 0x0080000015157824 */ /* 0x000fe200078e00ff */
[----:B0-----:R-:W4:Y:S03]  /*1090*/  LDG.E R27, desc[UR10][R16.64+0x1c] ;  /* 0x00001c0a101b7981 */ /* 0x001f26000c1e1900 */
[----:B-1----:R-:W-:-:S06]  /*10a0*/  FMUL R21, R21, R28 ;  /* 0x0000001c15157220 */ /* 0x002fcc0000400000 */
[----:B------:R-:W0:Y:S02]  /*10b0*/  F2F.F64.F32 R20, R21 ;  /* 0x0000001500147310 */ /* 0x000e240000201800 */
[----:B0-----:R-:W-:Y:S01]  /*10c0*/  DADD R18, R18, R20 ;  /* 0x0000000012127229 */ /* 0x001fe20000000014 */
[----:B--2---:R-:W-:-:S04]  /*10d0*/  FADD R26, R26, -R4 ;  /* 0x800000041a1a7221 */ /* 0x004fc80000000000 */
[----:B------:R-:W-:-:S04]  /*10e0*/  FFMA.SAT R20, R26, R11, 0.5 ;  /* 0x3f0000001a147423 */ /* 0x000fc8000000200b */
[----:B------:R-:W-:-:S04]  /*10f0*/  FFMA.RM R20, R20, R23, 12582913 ;  /* 0x4b40000114147423 */ /* 0x000fc80000004017 */
[----:B------:R-:W-:-:S04]  /*1100*/  FADD R25, R20, -12583039 ;  /* 0xcb40007f14197421 */ /* 0x000fc80000000000 */
[----:B------:R-:W-:-:S04]  /*1110*/  FFMA R25, R26, 1.4426950216293334961, -R25 ;  /* 0x3fb8aa3b1a197823 */ /* 0x000fc80000000819 */
[----:B------:R-:W-:Y:S02]  /*1120*/  FFMA R28, R26, 1.925963033500011079e-08, R25 ;  /* 0x32a570601a1c7823 */ /* 0x000fe40000000019 */
[----:B------:R0:W2:Y:S02]  /*1130*/  LDG.E R25, desc[UR10][R16.64+0x18] ;  /* 0x0000180a10197981 */ /* 0x0000a4000c1e1900 */
[----:B------:R-:W1:Y:S01]  /*1140*/  MUFU.EX2 R21, R28 ;  /* 0x0000001c00157308 */ /* 0x000e620000000800 */
[----:B------:R-:W-:-:S05]  /*1150*/  SHF.L.U32 R20, R20, 0x17, RZ ;  /* 0x0000001714147819 */ /* 0x000fca00000006ff */
[----:B-1----:R-:W-:-:S06]  /*1160*/  FMUL R21, R20, R21 ;  /* 0x0000001514157220 */ /* 0x002fcc0000400000 */
[----:B------:R-:W1:Y:S02]  /*1170*/  F2F.F64.F32 R20, R21 ;  /* 0x0000001500147310 */ /* 0x000e640000201800 */
[----:B-1----:R-:W-:Y:S01]  /*1180*/  DADD R18, R18, R20 ;  /* 0x0000000012127229 */ /* 0x002fe20000000014 */
[----:B---3--:R-:W-:-:S04]  /*1190*/  FADD R26, R29, -R4 ;  /* 0x800000041d1a7221 */ /* 0x008fc80000000000 */
[----:B------:R-:W-:-:S04]  /*11a0*/  FFMA.SAT R20, R26, R11, 0.5 ;  /* 0x3f0000001a147423 */ /* 0x000fc8000000200b */
[----:B------:R-:W-:-:S04]  /*11b0*/  FFMA.RM R20, R20, R23, 12582913 ;  /* 0x4b40000114147423 */ /* 0x000fc80000004017 */
[----:B------:R-:W-:-:S04]  /*11c0*/  FADD R29, R20, -12583039 ;  /* 0xcb40007f141d7421 */ /* 0x000fc80000000000 */
[----:B------:R-:W-:-:S04]  /*11d0*/  FFMA R29, R26, 1.4426950216293334961, -R29 ;  /* 0x3fb8aa3b1a1d7823 */ /* 0x000fc8000000081d */
[----:B0-----:R-:W-:-:S06]  /*11e0*/  FFMA R17, R26, 1.925963033500011079e-08, R29 ;  /* 0x32a570601a117823 */ /* 0x001fcc000000001d */
[----:B------:R-:W0:Y:S01]  /*11f0*/  MUFU.EX2 R17, R17 ;  /* 0x0000001100117308 */ /* 0x000e220000000800 */
[----:B------:R-:W-:Y:S01]  /*1200*/  IMAD.SHL.U32 R20, R20, 0x800000, RZ ;  /* 0x0080000014147824 */ /* 0x000fe200078e00ff */
[----:B------:R-:W-:-:S04]  /*1210*/  IADD3 R24, PT, PT, R24, 0x8, RZ ;  /* 0x0000000818187810 */ /* 0x000fc80007ffe0ff */
[----:B------:R-:W-:Y:S02]  /*1220*/  ISETP.NE.AND P0, PT, R24, R9, PT ;  /* 0x000000091800720c */ /* 0x000fe40003f05270 */
[----:B------:R-:W-:Y:S01]  /*1230*/  IADD3 R2, PT, PT, R2, 0x8, RZ ;  /* 0x0000000802027810 */ /* 0x000fe20007ffe0ff */
[----:B----4-:R-:W-:-:S04]  /*1240*/  FADD R26, R27, -R4 ;  /* 0x800000041b1a7221 */ /* 0x010fc80000000000 */
[----:B------:R-:W-:Y:S01]  /*1250*/  FFMA.SAT R21, R26, R11, 0.5 ;  /* 0x3f0000001a157423 */ /* 0x000fe2000000200b */
[----:B--2---:R-:W-:-:S04]  /*1260*/  FADD R16, R25, -R4 ;  /* 0x8000000419107221 */ /* 0x004fc80000000000 */
[----:B------:R-:W-:-:S04]  /*1270*/  FFMA.SAT R28, R16, R11, 0.5 ;  /* 0x3f000000101c7423 */ /* 0x000fc8000000200b */
[-C--:B------:R-:W-:Y:S01]  /*1280*/  FFMA.RM R11, R28, R23.reuse, 12582913 ;  /* 0x4b4000011c0b7423 */ /* 0x080fe20000004017 */
[----:B------:R-:W-:-:S03]  /*1290*/  FFMA.RM R23, R21, R23, 12582913 ;  /* 0x4b40000115177423 */ /* 0x000fc60000004017 */
[----:B------:R-:W-:-:S04]  /*12a0*/  FADD R21, R11, -12583039 ;  /* 0xcb40007f0b157421 */ /* 0x000fc80000000000 */
[----:B------:R-:W-:-:S04]  /*12b0*/  FFMA R21, R16, 1.4426950216293334961, -R21 ;  /* 0x3fb8aa3b10157823 */ /* 0x000fc80000000815 */
[----:B------:R-:W-:Y:S01]  /*12c0*/  FFMA R27, R16, 1.925963033500011079e-08, R21 ;  /* 0x32a57060101b7823 */ /* 0x000fe20000000015 */
[----:B------:R-:W-:-:S04]  /*12d0*/  FADD R21, R23, -12583039 ;  /* 0xcb40007f17157421 */ /* 0x000fc80000000000 */
[C---:B------:R-:W-:Y:S01]  /*12e0*/  FFMA R21, R26.reuse, 1.4426950216293334961, -R21 ;  /* 0x3fb8aa3b1a157823 */ /* 0x040fe20000000815 */
[----:B------:R-:W1:Y:S03]  /*12f0*/  MUFU.EX2 R16, R27 ;  /* 0x0000001b00107308 */ /* 0x000e660000000800 */
[----:B------:R-:W-:Y:S01]  /*1300*/  FFMA R25, R26, 1.925963033500011079e-08, R21 ;  /* 0x32a570601a197823 */ /* 0x000fe20000000015 */
[----:B0-----:R-:W-:Y:S01]  /*1310*/  FMUL R26, R20, R17 ;  /* 0x00000011141a7220 */ /* 0x001fe20000400000 */
[----:B------:R-:W-:-:S04]  /*1320*/  SHF.L.U32 R11, R11, 0x17, RZ ;  /* 0x000000170b0b7819 */ /* 0x000fc800000006ff */
[----:B------:R-:W0:Y:S08]  /*1330*/  MUFU.EX2 R25, R25 ;  /* 0x0000001900197308 */ /* 0x000e300000000800 */
[----:B------:R-:W2:Y:S01]  /*1340*/  F2F.F64.F32 R20, R26 ;  /* 0x0000001a00147310 */ /* 0x000ea20000201800 */
[----:B-1----:R-:W-:Y:S01]  /*1350*/  FMUL R11, R11, R16 ;  /* 0x000000100b0b7220 */ /* 0x002fe20000400000 */
[----:B------:R-:W-:-:S06]  /*1360*/  IMAD.SHL.U32 R28, R23, 0x800000, RZ ;  /* 0x00800000171c7824 */ /* 0x000fcc00078e00ff */
[----:B------:R-:W1:Y:S01]  /*1370*/  F2F.F64.F32 R16, R11 ;  /* 0x0000000b00107310 */ /* 0x000e620000201800 */
[----:B0-----:R-:W-:Y:S01]  /*1380*/  FMUL R28, R28, R25 ;  /* 0x000000191c1c7220 */ /* 0x001fe20000400000 */
[----:B--2---:R-:W-:-:S06]  /*1390*/  DADD R18, R18, R20 ;  /* 0x0000000012127229 */ /* 0x004fcc0000000014 */
[----:B------:R-:W0:Y:S02]  /*13a0*/  F2F.F64.F32 R20, R28 ;  /* 0x0000001c00147310 */ /* 0x000e240000201800 */
[----:B-1----:R-:W-:-:S08]  /*13b0*/  DADD R16, R18, R16 ;  /* 0x0000000012107229 */ /* 0x002fd00000000010 */
[----:B0-----:R-:W-:Y:S01]  /*13c0*/  DADD R20, R16, R20 ;  /* 0x0000000010147229 */ /* 0x001fe20000000014 */
[----:B------:R-:W-:Y:S10]  /*13d0*/  @P0 BRA `(.L_x_31) ;  /* 0xfffffff800640947 */ /* 0x000ff4000383ffff */
.L_x_30:
[----:B------:R-:W-:Y:S05]  /*13e0*/  BSYNC.RECONVERGENT B0 ;  /* 0x0000000000007941 */ /* 0x000fea0003800200 */
.L_x_29:
        /* <DEDUP_REMOVED lines=9> */
[----:B------:R-:W3:Y:S04]  /*1480*/  LDG.E R27, desc[UR10][R16.64+0x4] ;  /* 0x0000040a101b7981 */ /* 0x000ee8000c1e1900 */
[----:B------:R-:W4:Y:S04]  /*1490*/  LDG.E R25, desc[UR10][R16.64+0x8] ;  /* 0x0000080a10197981 */ /* 0x000f28000c1e1900 */
[----:B------:R-:W4:Y:S01]  /*14a0*/  LDG.E R23, desc[UR10][R16.64+0xc] ;  /* 0x00000c0a10177981 */ /* 0x000f22000c1e1900 */
[----:B------:R-:W-:Y:S01]  /*14b0*/  IMAD.MOV.U32 R0, RZ, RZ, 0x3bbb989d ;  /* 0x3bbb989dff007424 */ /* 0x000fe200078e00ff */
[----:B------:R-:W-:Y:S01]  /*14c0*/  MOV R19, 0x437c0000 ;  /* 0x437c000000137802 */ /* 0x000fe20000000f00 */
[----:B------:R-:W-:-:S02]  /*14d0*/  VIADD R2, R2, 0x4 ;  /* 0x0000000402027836 */ /* 0x000fc40000000000 */
[--C-:B--2--5:R-:W-:Y:S01]  /*14e0*/  FADD R29, R11, -R4.reuse ;  /* 0x800000040b1d7221 */ /* 0x124fe20000000000 */
[----:B---3--:R-:W-:-:S03]  /*14f0*/  FADD R27, R27, -R4 ;  /* 0x800000041b1b7221 */ /* 0x008fc60000000000 */
[-C--:B------:R-:W-:Y:S01]  /*1500*/  FFMA.SAT R18, R29, R0.reuse, 0.5 ;  /* 0x3f0000001d127423 */ /* 0x080fe20000002000 */
[----:B------:R-:W-:-:S03]  /*1510*/  FFMA.SAT R26, R27, R0, 0.5 ;  /* 0x3f0000001b1a7423 */ /* 0x000fc60000002000 */
[-C--:B------:R-:W-:Y:S01]  /*1520*/  FFMA.RM R18, R18, R19.reuse, 12582913 ;  /* 0x4b40000112127423 */ /* 0x080fe20000004013 */
[--C-:B----4-:R-:W-:Y:S01]  /*1530*/  FADD R25, R25, -R4.reuse ;  /* 0x8000000419197221 */ /* 0x110fe20000000000 */
[----:B------:R-:W-:Y:S02]  /*1540*/  FFMA.RM R11, R26, R19, 12582913 ;  /* 0x4b4000011a0b7423 */ /* 0x000fe40000004013 */
[----:B------:R-:W-:Y:S01]  /*1550*/  FADD R24, R18, -12583039 ;  /* 0xcb40007f12187421 */ /* 0x000fe20000000000 */
[----:B------:R-:W-:Y:S01]  /*1560*/  FADD R23, R23, -R4 ;  /* 0x8000000417177221 */ /* 0x000fe20000000000 */
[----:B------:R-:W-:Y:S02]  /*1570*/  FADD R16, R11, -12583039 ;  /* 0xcb40007f0b107421 */ /* 0x000fe40000000000 */
[----:B------:R-:W-:Y:S02]  /*1580*/  FFMA R24, R29, 1.4426950216293334961, -R24 ;  /* 0x3fb8aa3b1d187823 */ /* 0x000fe40000000818 */
[----:B------:R-:W-:-:S02]  /*1590*/  FFMA R16, R27, 1.4426950216293334961, -R16 ;  /* 0x3fb8aa3b1b107823 */ /* 0x000fc40000000810 */
[----:B------:R-:W-:Y:S02]  /*15a0*/  FFMA R24, R29, 1.925963033500011079e-08, R24 ;  /* 0x32a570601d187823 */ /* 0x000fe40000000018 */
[----:B------:R-:W-:Y:S01]  /*15b0*/  FFMA R17, R27, 1.925963033500011079e-08, R16 ;  /* 0x32a570601b117823 */ /* 0x000fe20000000010 */
[-C--:B------:R-:W-:Y:S01]  /*15c0*/  FFMA.SAT R16, R25, R0.reuse, 0.5 ;  /* 0x3f00000019107423 */ /* 0x080fe20000002000 */
[----:B------:R-:W-:Y:S02]  /*15d0*/  FFMA.SAT R0, R23, R0, 0.5 ;  /* 0x3f00000017007423 */ /* 0x000fe40000002000 */
[----:B------:R-:W0:Y:S01]  /*15e0*/  MUFU.EX2 R24, R24 ;  /* 0x0000001800187308 */ /* 0x000e220000000800 */
[-C--:B------:R-:W-:Y:S01]  /*15f0*/  FFMA.RM R16, R16, R19.reuse, 12582913 ;  /* 0x4b40000110107423 */ /* 0x080fe20000004013 */
[----:B------:R-:W-:Y:S01]  /*1600*/  FFMA.RM R0, R0, R19, 12582913 ;  /* 0x4b40000100007423 */ /* 0x000fe20000004013 */
[----:B------:R-:W-:Y:S02]  /*1610*/  SHF.L.U32 R19, R18, 0x17, RZ ;  /* 0x0000001712137819 */ /* 0x000fe400000006ff */
[----:B------:R-:W-:Y:S01]  /*1620*/  FADD R26, R16, -12583039 ;  /* 0xcb40007f101a7421 */ /* 0x000fe20000000000 */
[----:B------:R-:W-:-:S02]  /*1630*/  FADD R18, R0, -12583039 ;  /* 0xcb40007f00127421 */ /* 0x000fc40000000000 */
[----:B------:R-:W1:Y:S01]  /*1640*/  MUFU.EX2 R17, R17 ;  /* 0x0000001100117308 */ /* 0x000e620000000800 */
[----:B------:R-:W-:Y:S01]  /*1650*/  SHF.L.U32 R28, R16, 0x17, RZ ;  /* 0x00000017101c7819 */ /* 0x000fe200000006ff */
[----:B------:R-:W-:Y:S01]  /*1660*/  FFMA R26, R25, 1.4426950216293334961, -R26 ;  /* 0x3fb8aa3b191a7823 */ /* 0x000fe2000000081a */
[----:B------:R-:W-:-:S03]  /*1670*/  SHF.L.U32 R0, R0, 0x17, RZ ;  /* 0x0000001700007819 */ /* 0x000fc600000006ff */
[----:B------:R-:W-:Y:S01]  /*1680*/  FFMA R25, R25, 1.925963033500011079e-08, R26 ;  /* 0x32a5706019197823 */ /* 0x000fe2000000001a */
[----:B------:R-:W-:Y:S01]  /*1690*/  FFMA R26, R23, 1.4426950216293334961, -R18 ;  /* 0x3fb8aa3b171a7823 */ /* 0x000fe20000000812 */
[----:B0-----:R-:W-:-:S03]  /*16a0*/  FMUL R24, R19, R24 ;  /* 0x0000001813187220 */ /* 0x001fc60000400000 */
[----:B------:R-:W-:Y:S01]  /*16b0*/  FFMA R23, R23, 1.925963033500011079e-08, R26 ;  /* 0x32a5706017177823 */ /* 0x000fe2000000001a */
[----:B------:R-:W0:Y:S01]  /*16c0*/  MUFU.EX2 R25, R25 ;  /* 0x0000001900197308 */ /* 0x000e220000000800 */
[----:B------:R-:W-:-:S04]  /*16d0*/  IMAD.SHL.U32 R26, R11, 0x800000, RZ ;  /* 0x008000000b1a7824 */ /* 0x000fc800078e00ff */
[----:B-1----:R-:W-:-:S03]  /*16e0*/  FMUL R26, R26, R17 ;  /* 0x000000111a1a7220 */ /* 0x002fc60000400000 */
[----:B------:R-:W1:Y:S08]  /*16f0*/  F2F.F64.F32 R18, R24 ;  /* 0x0000001800127310 */ /* 0x000e700000201800 */
[----:B------:R-:W2:Y:S01]  /*1700*/  MUFU.EX2 R11, R23 ;  /* 0x00000017000b7308 */ /* 0x000ea20000000800 */
[----:B0-----:R-:W-:Y:S01]  /*1710*/  FMUL R25, R28, R25 ;  /* 0x000000191c197220 */ /* 0x001fe20000400000 */
[----:B-1----:R-:W-:-:S06]  /*1720*/  DADD R20, R20, R18 ;  /* 0x0000000014147229 */ /* 0x002fcc0000000012 */
[----:B------:R-:W0:Y:S08]  /*1730*/  F2F.F64.F32 R16, R26 ;  /* 0x0000001a00107310 */ /* 0x000e300000201800 */
[----:B------:R-:W1:Y:S01]  /*1740*/  F2F.F64.F32 R18, R25 ;  /* 0x0000001900127310 */ /* 0x000e620000201800 */
[----:B--2---:R-:W-:Y:S01]  /*1750*/  FMUL R0, R0, R11 ;  /* 0x0000000b00007220 */ /* 0x004fe20000400000 */
[----:B0-----:R-:W-:-:S06]  /*1760*/  DADD R16, R20, R16 ;  /* 0x0000000014107229 */ /* 0x001fcc0000000010 */
[----:B------:R-:W0:Y:S02]  /*1770*/  F2F.F64.F32 R20, R0 ;  /* 0x0000000000147310 */ /* 0x000e240000201800 */
[----:B-1----:R-:W-:-:S08]  /*1780*/  DADD R16, R16, R18 ;  /* 0x0000000010107229 */ /* 0x002fd00000000012 */
[----:B0-----:R-:W-:-:S11]  /*1790*/  DADD R20, R16, R20 ;  /* 0x0000000010147229 */ /* 0x001fd60000000014 */
.L_x_35:
[----:B------:R-:W-:Y:S05]  /*17a0*/  BSYNC.RECONVERGENT B1 ;  /* 0x0000000000017941 */ /* 0x000fea0003800200 */
.L_x_34:
[----:B------:R-:W-:Y:S05]  /*17b0*/  @!P1 BRA `(.L_x_33) ;  /* 0x0000000000c89947 */ /* 0x000fea0003800000 */
[----:B------:R-:W-:Y:S01]  /*17c0*/  ISETP.NE.AND P0, PT, R9, 0x1, PT ;  /* 0x000000010900780c */ /* 0x000fe20003f05270 */
[----:B------:R-:W-:Y:S01]  /*17d0*/  BSSY.RECONVERGENT B1, `(.L_x_36) ;  /* 0x0000020000017945 */ /* 0x000fe20003800200 */
[----:B------:R-:W-:-:S04]  /*17e0*/  LOP3.LUT R3, R3, 0x1, RZ, 0xc0, !PT ;  /* 0x0000000103037812 */ /* 0x000fc800078ec0ff */
[----:B------:R-:W-:-:S07]  /*17f0*/  ISETP.NE.U32.AND P1, PT, R3, 0x1, PT ;  /* 0x000000010300780c */ /* 0x000fce0003f25070 */
[----:B------:R-:W-:Y:S06]  /*1800*/  @!P0 BRA `(.L_x_37) ;  /* 0x0000000000708947 */ /* 0x000fec0003800000 */
[----:B------:R-:W-:-:S05]  /*1810*/  IMAD.WIDE R16, R2, 0x4, R12 ;  /* 0x0000000402107825 */ /* 0x000fca00078e020c */
[----:B------:R-:W2:Y:S04]  /*1820*/  LDG.E R3, desc[UR10][R16.64] ;  /* 0x0000000a10037981 */ /* 0x000ea8000c1e1900 */
[----:B------:R-:W3:Y:S01]  /*1830*/  LDG.E R11, desc[UR10][R16.64+0x4] ;  /* 0x0000040a100b7981 */ /* 0x000ee2000c1e1900 */
[----:B------:R-:W-:Y:S01]  /*1840*/  HFMA2 R18, -RZ, RZ, 3.7421875, 0 ;  /* 0x437c0000ff127431 */ /* 0x000fe200000001ff */
[----:B------:R-:W-:Y:S02]  /*1850*/  MOV R0, 0x3bbb989d ;  /* 0x3bbb989d00007802 */ /* 0x000fe40000000f00 */
[----:B------:R-:W-:Y:S01]  /*1860*/  IADD3 R2, PT, PT, R2, 0x2, RZ ;  /* 0x0000000202027810 */ /* 0x000fe20007ffe0ff */
[----:B--2--5:R-:W-:-:S04]  /*1870*/  FADD R3, R3, -R4 ;  /* 0x8000000403037221 */ /* 0x024fc80000000000 */
[----:B------:R-:W-:Y:S01]  /*1880*/  FFMA.SAT R9, R3, R0, 0.5 ;  /* 0x3f00000003097423 */ /* 0x000fe20000002000 */
[----:B---3--:R-:W-:-:S03]  /*1890*/  FADD R11, R11, -R4 ;  /* 0x800000040b0b7221 */ /* 0x008fc60000000000 */
[----:B------:R-:W-:Y:S01]  /*18a0*/  FFMA.RM R9, R9, R18, 12582913 ;  /* 0x4b40000109097423 */ /* 0x000fe20000004012 */
[----:B------:R-:W-:-:S03]  /*18b0*/  FFMA.SAT R19, R11, R0, 0.5 ;  /* 0x3f0000000b137423 */ /* 0x000fc60000002000 */
[----:B------:R-:W-:Y:S01]  /*18c0*/  FADD R0, R9, -12583039 ;  /* 0xcb40007f09007421 */ /* 0x000fe20000000000 */
[----:B------:R-:W-:Y:S01]  /*18d0*/  FFMA.RM R19, R19, R18, 12582913 ;  /* 0x4b40000113137423 */ /* 0x000fe20000004012 */
[----:B------:R-:W-:Y:S02]  /*18e0*/  IMAD.SHL.U32 R9, R9, 0x800000, RZ ;  /* 0x0080000009097824 */ /* 0x000fe400078e00ff */
[----:B------:R-:W-:Y:S01]  /*18f0*/  FFMA R0, R3, 1.4426950216293334961, -R0 ;  /* 0x3fb8aa3b03007823 */ /* 0x000fe20000000800 */
[C---:B------:R-:W-:Y:S01]  /*1900*/  FADD R16, R19.reuse, -12583039 ;  /* 0xcb40007f13107421 */ /* 0x040fe20000000000 */
[----:B------:R-:W-:Y:S02]  /*1910*/  SHF.L.U32 R19, R19, 0x17, RZ ;  /* 0x0000001713137819 */ /* 0x000fe400000006ff */
[----:B------:R-:W-:Y:S01]  /*1920*/  FFMA R0, R3, 1.925963033500011079e-08, R0 ;  /* 0x32a5706003007823 */ /* 0x000fe20000000000 */
[----:B------:R-:W-:-:S04]  /*1930*/  FFMA R16, R11, 1.4426950216293334961, -R16 ;  /* 0x3fb8aa3b0b107823 */ /* 0x000fc80000000810 */
[----:B------:R-:W-:Y:S01]  /*1940*/  FFMA R11, R11, 1.925963033500011079e-08, R16 ;  /* 0x32a570600b0b7823 */ /* 0x000fe20000000010 */
[----:B------:R-:W0:Y:S08]  /*1950*/  MUFU.EX2 R0, R0 ;  /* 0x0000000000007308 */ /* 0x000e300000000800 */
[----:B------:R-:W1:Y:S01]  /*1960*/  MUFU.EX2 R18, R11 ;  /* 0x0000000b00127308 */ /* 0x000e620000000800 */
[----:B0-----:R-:W-:-:S07]  /*1970*/  FMUL R9, R9, R0 ;  /* 0x0000000009097220 */ /* 0x001fce0000400000 */
[----:B------:R-:W0:Y:S01]  /*1980*/  F2F.F64.F32 R16, R9 ;  /* 0x0000000900107310 */ /* 0x000e220000201800 */
[----:B-1----:R-:W-:-:S07]  /*1990*/  FMUL R18, R19, R18 ;  /* 0x0000001213127220 */ /* 0x002fce0000400000 */
[----:B------:R-:W1:Y:S01]  /*19a0*/  F2F.F64.F32 R18, R18 ;  /* 0x0000001200127310 */ /* 0x000e620000201800 */
[----:B0-----:R-:W-:-:S08]  /*19b0*/  DADD R16, R20, R16 ;  /* 0x0000000014107229 */ /* 0x001fd00000000010 */
[----:B-1----:R-:W-:-:S11]  /*19c0*/  DADD R20, R16, R18 ;  /* 0x0000000010147229 */ /* 0x002fd60000000012 */
.L_x_37:
[----:B------:R-:W-:Y:S05]  /*19d0*/  BSYNC.RECONVERGENT B1 ;  /* 0x0000000000017941 */ /* 0x000fea0003800200 */
.L_x_36:
[----:B------:R-:W-:Y:S05]  /*19e0*/  @P1 BRA `(.L_x_33) ;  /* 0x00000000003c1947 */ /* 0x000fea0003800000 */
[----:B------:R-:W-:-:S06]  /*19f0*/  IMAD.WIDE R2, R2, 0x4, R12 ;  /* 0x0000000402027825 */ /* 0x000fcc00078e020c */
[----:B------:R-:W2:Y:S01]  /*1a00*/  LDG.E R3, desc[UR10][R2.64] ;  /* 0x0000000a02037981 */ /* 0x000ea2000c1e1900 */
[----:B------:R-:W-:Y:S01]  /*1a10*/  IMAD.MOV.U32 R9, RZ, RZ, 0x3bbb989d ;  /* 0x3bbb989dff097424 */ /* 0x000fe200078e00ff */
[----:B------:R-:W-:Y:S01]  /*1a20*/  MOV R12, 0x437c0000 ;  /* 0x437c0000000c7802 */ /* 0x000fe20000000f00 */
[----:B--2--5:R-:W-:-:S04]  /*1a30*/  FADD R0, R3, -R4 ;  /* 0x8000000403007221 */ /* 0x024fc80000000000 */
[----:B------:R-:W-:-:S04]  /*1a40*/  FFMA.SAT R9, R0, R9, 0.5 ;  /* 0x3f00000000097423 */ /* 0x000fc80000002009 */
[----:B------:R-:W-:-:S04]  /*1a50*/  FFMA.RM R9, R9, R12, 12582913 ;  /* 0x4b40000109097423 */ /* 0x000fc8000000400c */
[C---:B------:R-:W-:Y:S01]  /*1a60*/  FADD R11, R9.reuse, -12583039 ;  /* 0xcb40007f090b7421 */ /* 0x040fe20000000000 */
[----:B------:R-:W-:-:S03]  /*1a70*/  SHF.L.U32 R9, R9, 0x17, RZ ;  /* 0x0000001709097819 */ /* 0x000fc600000006ff */
[----:B------:R-:W-:-:S04]  /*1a80*/  FFMA R11, R0, 1.4426950216293334961, -R11 ;  /* 0x3fb8aa3b000b7823 */ /* 0x000fc8000000080b */
[----:B------:R-:W-:-:S04]  /*1a90*/  FFMA R11, R0, 1.925963033500011079e-08, R11 ;  /* 0x32a57060000b7823 */ /* 0x000fc8000000000b */
[----:B------:R-:W0:Y:S02]  /*1aa0*/  MUFU.EX2 R0, R11 ;  /* 0x0000000b00007308 */ /* 0x000e240000000800 */
[----:B0-----:R-:W-:-:S06]  /*1ab0*/  FMUL R0, R9, R0 ;  /* 0x0000000009007220 */ /* 0x001fcc0000400000 */
[----:B------:R-:W0:Y:S02]  /*1ac0*/  F2F.F64.F32 R2, R0 ;  /* 0x0000000000027310 */ /* 0x000e240000201800 */
[----:B0-----:R-:W-:-:S11]  /*1ad0*/  DADD R20, R20, R2 ;  /* 0x0000000014147229 */ /* 0x001fd60000000002 */
.L_x_33:
[----:B------:R-:W-:Y:S05]  /*1ae0*/  BSYNC.RECONVERGENT B0 ;  /* 0x0000000000007941 */ /* 0x000fea0003800200 */
.L_x_32:
[----:B------:R-:W-:-:S06]  /*1af0*/  IMAD.WIDE R14, R5, 0x4, R14 ;  /* 0x00000004050e7825 */ /* 0x000fcc00078e020e */
[----:B------:R-:W2:Y:S01]  /*1b00*/  LDG.E R15, desc[UR10][R14.64] ;  /* 0x0000000a0e0f7981 */ /* 0x000ea2000c1e1900 */
[----:B------:R-:W-:Y:S01]  /*1b10*/  IMAD.MOV.U32 R5, RZ, RZ, 0x3bbb989d ;  /* 0x3bbb989dff057424 */ /* 0x000fe200078e00ff */
[----:B------:R-:W0:Y:S01]  /*1b20*/  MUFU.RCP64H R3, R21 ;  /* 0x0000001500037308 */ /* 0x000e220000001800 */
[----:B------:R-:W-:Y:S01]  /*1b30*/  MOV R9, 0x437c0000 ;  /* 0x437c000000097802 */ /* 0x000fe20000000f00 */
[----:B------:R-:W-:Y:S01]  /*1b40*/  BSSY.RECONVERGENT B0, `(.L_x_38) ;  /* 0x000001c000007945 */ /* 0x000fe20003800200 */
[----:B--2--5:R-:W-:-:S04]  /*1b50*/  FADD R0, R15, -R4 ;  /* 0x800000040f007221 */ /* 0x024fc80000000000 */
[----:B------:R-:W-:-:S04]  /*1b60*/  FFMA.SAT R2, R0, R5, 0.5 ;  /* 0x3f00000000027423 */ /* 0x000fc80000002005 */
[----:B------:R-:W-:Y:S01]  /*1b70*/  FFMA.RM R9, R2, R9, 12582913 ;  /* 0x4b40000102097423 */ /* 0x000fe20000004009 */
[----:B------:R-:W-:-:S03]  /*1b80*/  HFMA2 R2, -RZ, RZ, 0, 5.9604644775390625e-08 ;  /* 0x00000001ff027431 */ /* 0x000fc600000001ff */
[C---:B------:R-:W-:Y:S01]  /*1b90*/  FADD R5, R9.reuse, -12583039 ;  /* 0xcb40007f09057421 */ /* 0x040fe20000000000 */
[----:B------:R-:W-:-:S03]  /*1ba0*/  IMAD.SHL.U32 R9, R9, 0x800000, RZ ;  /* 0x0080000009097824 */ /* 0x000fc600078e00ff */
[----:B------:R-:W-:Y:S01]  /*1bb0*/  FFMA R11, R0, 1.4426950216293334961, -R5 ;  /* 0x3fb8aa3b000b7823 */ /* 0x000fe20000000805 */
[----:B0-----:R-:W-:-:S03]  /*1bc0*/  DFMA R4, R2, -R20, 1 ;  /* 0x3ff000000204742b */ /* 0x001fc60000000814 */
[----:B------:R-:W-:-:S04]  /*1bd0*/  FFMA R11, R0, 1.925963033500011079e-08, R11 ;  /* 0x32a57060000b7823 */ /* 0x000fc8000000000b */
[----:B------:R-:W0:Y:S01]  /*1be0*/  MUFU.EX2 R0, R11 ;  /* 0x0000000b00007308 */ /* 0x000e220000000800 */
[----:B------:R-:W-:-:S08]  /*1bf0*/  DFMA R4, R4, R4, R4 ;  /* 0x000000040404722b */ /* 0x000fd00000000004 */
[----:B------:R-:W-:Y:S01]  /*1c00*/  DFMA R4, R2, R4, R2 ;  /* 0x000000040204722b */ /* 0x000fe20000000002 */
[----:B0-----:R-:W-:-:S07]  /*1c10*/  FMUL R0, R9, R0 ;  /* 0x0000000009007220 */ /* 0x001fce0000400000 */
[C---:B------:R-:W-:Y:S01]  /*1c20*/  DFMA R2, R4.reuse, -R20, 1 ;  /* 0x3ff000000402742b */ /* 0x040fe20000000814 */
[----:B------:R-:W0:Y:S07]  /*1c30*/  F2F.F64.F32 R12, R0 ;  /* 0x00000000000c7310 */ /* 0x000e2e0000201800 */
[----:B------:R-:W-:-:S08]  /*1c40*/  DFMA R2, R4, R2, R4 ;  /* 0x000000020402722b */ /* 0x000fd00000000004 */
[----:B0-----:R-:W-:Y:S01]  /*1c50*/  DMUL R4, R12, R2 ;  /* 0x000000020c047228 */ /* 0x001fe20000000000 */
[----:B------:R-:W-:-:S07]  /*1c60*/  FSETP.GEU.AND P1, PT, |R13|, 6.5827683646048100446e-37, PT ;  /* 0x036000000d00780b */ /* 0x000fce0003f2e200 */
[----:B------:R-:W-:-:S08]  /*1c70*/  DFMA R14, R4, -R20, R12 ;  /* 0x80000014040e722b */ /* 0x000fd0000000000c */
[----:B------:R-:W-:-:S10]  /*1c80*/  DFMA R2, R2, R14, R4 ;  /* 0x0000000e0202722b */ /* 0x000fd40000000004 */
[----:B------:R-:W-:-:S05]  /*1c90*/  FFMA R4, RZ, R21, R3 ;  /* 0x00000015ff047223 */ /* 0x000fca0000000003 */
[----:B------:R-:W-:-:S13]  /*1ca0*/  FSETP.GT.AND P0, PT, |R4|, 1.469367938527859385e-39, PT ;  /* 0x001000000400780b */ /* 0x000fda0003f04200 */
[----:B------:R-:W-:Y:S05]  /*1cb0*/  @P0 BRA P1, `(.L_x_39) ;  /* 0x0000000000100947 */ /* 0x000fea0000800000 */
[----:B------:R-:W-:Y:S02]  /*1cc0*/  MOV R4, R20 ;  /* 0x0000001400047202 */ /* 0x000fe40000000f00 */
[----:B------:R-:W-:Y:S02]  /*1cd0*/  MOV R5, R21 ;  /* 0x0000001500057202 */ /* 0x000fe40000000f00 */
[----:B------:R-:W-:-:S07]  /*1ce0*/  MOV R24, 0x1d00 ;  /* 0x00001d0000187802 */ /* 0x000fce0000000f00 */
[----:B------:R-:W-:Y:S05]  /*1cf0*/  CALL.REL.NOINC `($__internal_0_$__cuda_sm20_div_rn_f64_full) ;  /* 0x0000000000287944 */ /* 0x000fea0003c00000 */
.L_x_39:
[----:B------:R-:W-:Y:S05]  /*1d00*/  BSYNC.RECONVERGENT B0 ;  /* 0x0000000000007941 */ /* 0x000fea0003800200 */
.L_x_38:
[----:B------:R-:W0:Y:S01]  /*1d10*/  LDC.64 R4, c[0x0][0x388] ;  /* 0x0000e200ff047b82 */ /* 0x000e220000000a00 */
[----:B------:R-:W1:Y:S01]  /*1d20*/  F2F.F32.F64 R3, R2 ;  /* 0x0000000200037310 */ /* 0x000e620000301000 */
[----:B------:R-:W-:Y:S01]  /*1d30*/  IADD3 R7, PT, PT, R7, 0x1, RZ ;  /* 0x0000000107077810 */ /* 0x000fe20007ffe0ff */
[----:B0-----:R-:W-:-:S04]  /*1d40*/  IMAD.WIDE R4, R6, 0x4, R4 ;  /* 0x0000000406047825 */ /* 0x001fc800078e0204 */
[----:B------:R-:W-:Y:S01]  /*1d50*/  VIADD R6, R6, UR5 ;  /* 0x0000000506067c36 */ /* 0x000fe20008000000 */
[----:B-1----:R4:W-:Y:S04]  /*1d60*/  STG.E desc[UR10][R4.64], R3 ;  /* 0x0000000304007986 */ /* 0x0029e8000c10190a */
[----:B------:R-:W-:-:S13]  /*1d70*/  ISETP.GE.AND P0, PT, R6, UR6, PT ;  /* 0x0000000606007c0c */ /* 0x000fda000bf06270 */
[----:B----4-:R-:W-:Y:S05]  /*1d80*/  @!P0 BRA `(.L_x_40) ;  /* 0xffffffe400e08947 */ /* 0x010fea000383ffff */
[----:B------:R-:W-:Y:S05]  /*1d90*/  EXIT ;  /* 0x000000000000794d */ /* 0x000fea0003800000 */
        .weak           $__internal_0_$__cuda_sm20_div_rn_f64_full
        .type           $__internal_0_$__cuda_sm20_div_rn_f64_full,@function
        .size           $__internal_0_$__cuda_sm20_div_rn_f64_full,($__internal_1_$__cuda_sm3x_div_rn_noftz_f32_slowpath - $__internal_0_$__cuda_sm20_div_rn_f64_full)
$__internal_0_$__cuda_sm20_div_rn_f64_full:
[C---:B------:R-:W-:Y:S01]  /*1da0*/  FSETP.GEU.AND P0, PT, |R5|.reuse, 1.469367938527859385e-39, PT ;  /* 0x001000000500780b */ /* 0x040fe20003f0e200 */
[----:B------:R-:W-:Y:S01]  /*1db0*/  IMAD.MOV.U32 R16, RZ, RZ, 0x1 ;  /* 0x00000001ff107424 */ /* 0x000fe200078e00ff */
[----:B------:R-:W-:Y:S01]  /*1dc0*/  LOP3.LUT R2, R5, 0x800fffff, RZ, 0xc0, !PT ;  /* 0x800fffff05027812 */ /* 0x000fe200078ec0ff */
[----:B------:R-:W-:Y:S01]  /*1dd0*/  BSSY.RECONVERGENT B1, `(.L_x_41) ;  /* 0x0000054000017945 */ /* 0x000fe20003800200 */
[C---:B------:R-:W-:Y:S02]  /*1de0*/  FSETP.GEU.AND P2, PT, |R13|.reuse, 1.469367938527859385e-39, PT ;  /* 0x001000000d00780b */ /* 0x040fe40003f4e200 */
[----:B------:R-:W-:Y:S02]  /*1df0*/  LOP3.LUT R3, R2, 0x3ff00000, RZ, 0xfc, !PT ;  /* 0x3ff0000002037812 */ /* 0x000fe400078efcff */
[----:B------:R-:W-:Y:S02]  /*1e00*/  MOV R2, R4 ;  /* 0x0000000400027202 */ /* 0x000fe40000000f00 */
[----:B------:R-:W-:-:S02]  /*1e10*/  LOP3.LUT R9, R13, 0x7ff00000, RZ, 0xc0, !PT ;  /* 0x7ff000000d097812 */ /* 0x000fc400078ec0ff */
[----:B------:R-:W-:Y:S01]  /*1e20*/  LOP3.LUT R26, R5, 0x7ff00000, RZ, 0xc0, !PT ;  /* 0x7ff00000051a7812 */ /* 0x000fe200078ec0ff */
[----:B------:R-:W-:-:S03]  /*1e30*/  @!P0 DMUL R2, R4, 8.98846567431157953865e+307 ;  /* 0x7fe0000004028828 */ /* 0x000fc60000000000 */
[----:B------:R-:W-:Y:S01]  /*1e40*/  ISETP.GE.U32.AND P1, PT, R9, R26, PT ;  /* 0x0000001a0900720c */ /* 0x000fe20003f26070 */
[----:B------:R-:W-:Y:S01]  /*1e50*/  @!P2 IMAD.MOV.U32 R20, RZ, RZ, RZ ;  /* 0x000000ffff14a224 */ /* 0x000fe200078e00ff */
[----:B------:R-:W-:Y:S01]  /*1e60*/  @!P2 LOP3.LUT R0, R5, 0x7ff00000, RZ, 0xc0, !PT ;  /* 0x7ff000000500a812 */ /* 0x000fe200078ec0ff */
[----:B------:R-:W0:Y:S03]  /*1e70*/  MUFU.RCP64H R17, R3 ;  /* 0x0000000300117308 */ /* 0x000e260000001800 */
[----:B------:R-:W-:Y:S02]  /*1e80*/  @!P2 ISETP.GE.U32.AND P3, PT, R9, R0, PT ;  /* 0x000000000900a20c */ /* 0x000fe40003f66070 */
[----:B------:R-:W-:Y:S02]  /*1e90*/  MOV R0, 0x1ca00000 ;  /* 0x1ca0000000007802 */ /* 0x000fe40000000f00 */
[----:B------:R-:W-:-:S02]  /*1ea0*/  @!P0 LOP3.LUT R26, R3, 0x7ff00000, RZ, 0xc0, !PT ;  /* 0x7ff00000031a8812 */ /* 0x000fc400078ec0ff */
[----:B------:R-:W-:-:S04]  /*1eb0*/  @!P2 SEL R11, R0, 0x63400000, !P3 ;  /* 0x63400000000ba807 */ /* 0x000fc80005800000 */
[----:B------:R-:W-:Y:S01]  /*1ec0*/  @!P2 LOP3.LUT R11, R11, 0x80000000, R13, 0xf8, !PT ;  /* 0x800000000b0ba812 */ /* 0x000fe200078ef80d */
[----:B0-----:R-:W-:-:S03]  /*1ed0*/  DFMA R14, R16, -R2, 1 ;  /* 0x3ff00000100e742b */ /* 0x001fc60000000802 */
[----:B------:R-:W-:Y:S02]  /*1ee0*/  @!P2 LOP3.LUT R21, R11, 0x100000, RZ, 0xfc, !PT ;  /* 0x001000000b15a812 */ /* 0x000fe400078efcff */
[----:B------:R-:W-:-:S03]  /*1ef0*/  MOV R11, R9 ;  /* 0x00000009000b7202 */ /* 0x000fc60000000f00 */
[----:B------:R-:W-:-:S08]  /*1f00*/  DFMA R14, R14, R14, R14 ;  /* 0x0000000e0e0e722b */ /* 0x000fd0000000000e */
[----:B------:R-:W-:Y:S01]  /*1f10*/  DFMA R16, R16, R14, R16 ;  /* 0x0000000e1010722b */ /* 0x000fe20000000010 */
[----:B------:R-:W-:Y:S02]  /*1f20*/  SEL R15, R0, 0x63400000, !P1 ;  /* 0x63400000000f7807 */ /* 0x000fe40004800000 */
[----:B------:R-:W-:Y:S02]  /*1f30*/  MOV R14, R12 ;  /* 0x0000000c000e7202 */ /* 0x000fe40000000f00 */
[----:B------:R-:W-:-:S03]  /*1f40*/  LOP3.LUT R15, R15, 0x800fffff, R13, 0xf8, !PT ;  /* 0x800fffff0f0f7812 */ /* 0x000fc600078ef80d */
[----:B------:R-:W-:-:S03]  /*1f50*/  DFMA R18, R16, -R2, 1 ;  /* 0x3ff000001012742b */ /* 0x000fc60000000802 */
[----:B------:R-:W-:-:S05]  /*1f60*/  @!P2 DFMA R14, R14, 2, -R20 ;  /* 0x400000000e0ea82b */ /* 0x000fca0000000814 */
[----:B------:R-:W-:-:S05]  /*1f70*/  DFMA R18, R16, R18, R16 ;  /* 0x000000121012722b */ /* 0x000fca0000000010 */
[----:B------:R-:W-:-:S03]  /*1f80*/  @!P2 LOP3.LUT R11, R15, 0x7ff00000, RZ, 0xc0, !PT ;  /* 0x7ff000000f0ba812 */ /* 0x000fc600078ec0ff */
[----:B------:R-:W-:Y:S01]  /*1f90*/  DMUL R16, R18, R14 ;  /* 0x0000000e12107228 */ /* 0x000fe20000000000 */
[----:B------:R-:W-:-:S04]  /*1fa0*/  IADD3 R23, PT, PT, R11, -0x1, RZ ;  /* 0xffffffff0b177810 */ /* 0x000fc80007ffe0ff */
[----:B------:R-:W-:Y:S01]  /*1fb0*/  ISETP.GT.U32.AND P0, PT, R23, 0x7feffffe, PT ;  /* 0x7feffffe1700780c */ /* 0x000fe20003f04070 */
[----:B------:R-:W-:Y:S02]  /*1fc0*/  VIADD R23, R26, 0xffffffff ;  /* 0xffffffff1a177836 */ /* 0x000fe40000000000 */
[----:B------:R-:W-:-:S03]  /*1fd0*/  DFMA R20, R16, -R2, R14 ;  /* 0x800000021014722b */ /* 0x000fc6000000000e */
[----:B------:R-:W-:-:S05]  /*1fe0*/  ISETP.GT.U32.OR P0, PT, R23, 0x7feffffe, P0 ;  /* 0x7feffffe1700780c */ /* 0x000fca0000704470 */
[----:B------:R-:W-:-:S08]  /*1ff0*/  DFMA R20, R18, R20, R16 ;  /* 0x000000141214722b */ /* 0x000fd00000000010 */
[----:B------:R-:W-:Y:S05]  /*2000*/  @P0 BRA `(.L_x_42) ;  /* 0x00000000006c0947 */ /* 0x000fea0003800000 */
[----:B------:R-:W-:-:S04]  /*2010*/  LOP3.LUT R12, R5, 0x7ff00000, RZ, 0xc0, !PT ;  /* 0x7ff00000050c7812 */ /* 0x000fc800078ec0ff */
[CC--:B------:R-:W-:Y:S02]  /*2020*/  VIADDMNMX R11, R9.reuse, -R12.reuse, 0xb9600000, !PT ;  /* 0xb9600000090b7446 */ /* 0x0c0fe4000780090c */
[----:B------:R-:W-:Y:S01]  /*2030*/  ISETP.GE.U32.AND P0, PT, R9, R12, PT ;  /* 0x0000000c0900720c */ /* 0x000fe20003f06070 */
[----:B------:R-:W-:Y:S01]  /*2040*/  IMAD.MOV.U32 R12, RZ, RZ, RZ ;  /* 0x000000ffff0c7224 */ /* 0x000fe200078e00ff */
[----:B------:R-:W-:Y:S02]  /*2050*/  VIMNMX R11, PT, PT, R11, 0x46a00000, PT ;  /* 0x46a000000b0b7848 */ /* 0x000fe40003fe0100 */
[----:B------:R-:W-:-:S04]  /*2060*/  SEL R0, R0, 0x63400000, !P0 ;  /* 0x6340000000007807 */ /* 0x000fc80004000000 */
[----:B------:R-:W-:-:S04]  /*2070*/  IADD3 R0, PT, PT, -R0, R11, RZ ;  /* 0x0000000b00007210 */ /* 0x000fc80007ffe1ff */
[----:B------:R-:W-:-:S06]  /*2080*/  IADD3 R13, PT, PT, R0, 0x7fe00000, RZ ;  /* 0x7fe00000000d7810 */ /* 0x000fcc0007ffe0ff */
[----:B------:R-:W-:-:S10]  /*2090*/  DMUL R16, R20, R12 ;  /* 0x0000000c14107228 */ /* 0x000fd40000000000 */
[----:B------:R-:W-:-:S13]  /*20a0*/  FSETP.GTU.AND P0, PT, |R17|, 1.469367938527859385e-39, PT ;  /* 0x001000001100780b */ /* 0x000fda0003f0c200 */
[----:B------:R-:W-:Y:S05]  /*20b0*/  @P0 BRA `(.L_x_43) ;  /* 0x0000000000940947 */ /* 0x000fea0003800000 */
[----:B------:R-:W-:Y:S01]  /*20c0*/  DFMA R2, R20, -R2, R14 ;  /* 0x800000021402722b */ /* 0x000fe2000000000e */
[----:B------:R-:W-:-:S09]  /*20d0*/  MOV R12, RZ ;  /* 0x000000ff000c7202 */ /* 0x000fd20000000f00 */
[C---:B------:R-:W-:Y:S02]  /*20e0*/  FSETP.NEU.AND P0, PT, R3.reuse, RZ, PT ;  /* 0x000000ff0300720b */ /* 0x040fe40003f0d000 */
[----:B------:R-:W-:-:S04]  /*20f0*/  LOP3.LUT R5, R3, 0x80000000, R5, 0x48, !PT ;  /* 0x8000000003057812 */ /* 0x000fc800078e4805 */
[----:B------:R-:W-:-:S07]  /*2100*/  LOP3.LUT R13, R5, R13, RZ, 0xfc, !PT ;  /* 0x0000000d050d7212 */ /* 0x000fce00078efcff */
[----:B------:R-:W-:Y:S05]  /*2110*/  @!P0 BRA `(.L_x_43) ;  /* 0x00000000007c8947 */ /* 0x000fea0003800000 */
[----:B------:R-:W-:Y:S01]  /*2120*/  IADD3 R3, PT, PT, -R0, RZ, RZ ;  /* 0x000000ff00037210 */ /* 0x000fe20007ffe1ff */
[----:B------:R-:W-:Y:S01]  /*2130*/  IMAD.MOV.U32 R2, RZ, RZ, RZ ;  /* 0x000000ffff027224 */ /* 0x000fe200078e00ff */
[----:B------:R-:W-:-:S05]  /*2140*/  DMUL.RP R12, R20, R12 ;  /* 0x0000000c140c7228 */ /* 0x000fca0000008000 */
[----:B------:R-:W-:-:S05]  /*2150*/  DFMA R2, R16, -R2, R20 ;  /* 0x800000021002722b */ /* 0x000fca0000000014 */
[----:B------:R-:W-:Y:S02]  /*2160*/  LOP3.LUT R5, R13, R5, RZ, 0x3c, !PT ;  /* 0x000000050d057212 */ /* 0x000fe400078e3cff */
[----:B------:R-:W-:-:S04]  /*2170*/  IADD3 R2, PT, PT, -R0, -0x43300000, RZ ;  /* 0xbcd0000000027810 */ /* 0x000fc80007ffe1ff */
[----:B------:R-:W-:-:S04]  /*2180*/  FSETP.NEU.AND P0, PT, |R3|, R2, PT ;  /* 0x000000020300720b */ /* 0x000fc80003f0d200 */
[----:B------:R-:W-:Y:S02]  /*2190*/  FSEL R16, R12, R16, !P0 ;  /* 0x000000100c107208 */ /* 0x000fe40004000000 */
[----:B------:R-:W-:Y:S01]  /*21a0*/  FSEL R17, R5, R17, !P0 ;  /* 0x0000001105117208 */ /* 0x000fe20004000000 */
[----:B------:R-:W-:Y:S06]  /*21b0*/  BRA `(.L_x_43) ;  /* 0x0000000000547947 */ /* 0x000fec0003800000 */
.L_x_42:
[----:B------:R-:W-:-:S14]  /*21c0*/  DSETP.NAN.AND P0, PT, R12, R12, PT ;  /* 0x0000000c0c00722a */ /* 0x000fdc0003f08000 */
[----:B------:R-:W-:Y:S05]  /*21d0*/  @P0 BRA `(.L_x_44) ;  /* 0x0000000000440947 */ /* 0x000fea0003800000 */
[----:B------:R-:W-:-:S14]  /*21e0*/  DSETP.NAN.AND P0, PT, R4, R4, PT ;  /* 0x000000040400722a */ /* 0x000fdc0003f08000 */
[----:B------:R-:W-:Y:S05]  /*21f0*/  @P0 BRA `(.L_x_45) ;  /* 0x0000000000300947 */ /* 0x000fea0003800000 */
[----:B------:R-:W-:Y:S02]  /*2200*/  ISETP.NE.AND P0, PT, R11, R26, PT ;  /* 0x0000001a0b00720c */ /* 0x000fe40003f05270 */
[----:B------:R-:W-:Y:S02]  /*2210*/  MOV R16, 0x0 ;  /* 0x0000000000107802 */ /* 0x000fe40000000f00 */
[----:B------:R-:W-:-:S09]  /*2220*/  MOV R17, 0xfff80000 ;  /* 0xfff8000000117802 */ /* 0x000fd20000000f00 */
[----:B------:R-:W-:Y:S05]  /*2230*/  @!P0 BRA `(.L_x_43) ;  /* 0x0000000000348947 */ /* 0x000fea0003800000 */
[----:B------:R-:W-:Y:S02]  /*2240*/  ISETP.NE.AND P0, PT, R11, 0x7ff00000, PT ;  /* 0x7ff000000b00780c */ /* 0x000fe40003f05270 */
[----:B------:R-:W-:Y:S02]  /*2250*/  LOP3.LUT R17, R13, 0x80000000, R5, 0x48, !PT ;  /* 0x800000000d117812 */ /* 0x000fe400078e4805 */
[----:B------:R-:W-:-:S13]  /*2260*/  ISETP.EQ.OR P0, PT, R26, RZ, !P0 ;  /* 0x000000ff1a00720c */ /* 0x000fda0004702670 */
[----:B------:R-:W-:Y:S01]  /*2270*/  @P0 LOP3.LUT R0, R17, 0x7ff00000, RZ, 0xfc, !PT ;  /* 0x7ff0000011000812 */ /* 0x000fe200078efcff */
[----:B------:R-:W-:Y:S01]  /*2280*/  @!P0 IMAD.MOV.U32 R16, RZ, RZ, RZ ;  /* 0x000000ffff108224 */ /* 0x000fe200078e00ff */
[----:B------:R-:W-:Y:S02]  /*2290*/  @P0 MOV R16, RZ ;  /* 0x000000ff00100202 */ /* 0x000fe40000000f00 */
[----:B------:R-:W-:Y:S01]  /*22a0*/  @P0 MOV R17, R0 ;  /* 0x0000000000110202 */ /* 0x000fe20000000f00 */
[----:B------:R-:W-:Y:S06]  /*22b0*/  BRA `(.L_x_43) ;  /* 0x0000000000147947 */ /* 0x000fec0003800000 */
.L_x_45:
[----:B------:R-:W-:Y:S01]  /*22c0*/  LOP3.LUT R17, R5, 0x80000, RZ, 0xfc, !PT ;  /* 0x0008000005117812 */ /* 0x000fe200078efcff */
[----:B------:R-:W-:Y:S01]  /*22d0*/  IMAD.MOV.U32 R16, RZ, RZ, R4 ;  /* 0x000000ffff107224 */ /* 0x000fe200078e0004 */
[----:B------:R-:W-:Y:S06]  /*22e0*/  BRA `(.L_x_43) ;  /* 0x0000000000087947 */ /* 0x000fec0003800000 */
.L_x_44:
[----:B------:R-:W-:Y:S02]  /*22f0*/  LOP3.LUT R17, R13, 0x80000, RZ, 0xfc, !PT ;  /* 0x000800000d117812 */ /* 0x000fe400078efcff */
[----:B------:R-:W-:-:S07]  /*2300*/  MOV R16, R12 ;  /* 0x0000000c00107202 */ /* 0x000fce0000000f00 */
.L_x_43:
[----:B------:R-:W-:Y:S05]  /*2310*/  BSYNC.RECONVERGENT B1 ;  /* 0x0000000000017941 */ /* 0x000fea0003800200 */
.L_x_41:
[----:B------:R-:W-:Y:S01]  /*2320*/  HFMA2 R25, -RZ, RZ, 0, 0 ;  /* 0x00000000ff197431 */ /* 0x000fe200000001ff */
[----:B------:R-:W-:Y:S01]  /*2330*/  MOV R2, R16 ;  /* 0x0000001000027202 */ /* 0x000fe20000000f00 */
[----:B------:R-:W-:Y:S02]  /*2340*/  IMAD.MOV.U32 R3, RZ, RZ, R17 ;  /* 0x000000ffff037224 */ /* 0x000fe400078e0011 */
[----:B------:R-:W-:Y:S05]  /*2350*/  RET.REL.NODEC R24 `(_Z13softmaxKernelPfS_ii) ;  /* 0xffffffdc18287950 */ /* 0x000fea0003c3ffff */
        .weak           $__internal_1_$__cuda_sm3x_div_rn_noftz_f32_slowpath
        .type           $__internal_1_$__cuda_sm3x_div_rn_noftz_f32_slowpath,@function
        .size           $__internal_1_$__cuda_sm3x_div_rn_noftz_f32_slowpath,(.L_x_93 - $__internal_1_$__cuda_sm3x_div_rn_noftz_f32_slowpath)
$__internal_1_$__cuda_sm3x_div_rn_noftz_f32_slowpath:
[--C-:B------:R-:W-:Y:S01]  /*2360*/  SHF.R.U32.HI R7, RZ, 0x17, R0.reuse ;  /* 0x00000017ff077819 */ /* 0x100fe20000011600 */
[----:B------:R-:W-:Y:S04]  /*2370*/  BSSY.RECONVERGENT B0, `(.L_x_46) ;  /* 0x000005d000007945 */ /* 0x000fe80003800200 */
[----:B------:R-:W-:Y:S01]  /*2380*/  BSSY.RELIABLE B2, `(.L_x_47) ;  /* 0x000001c000027945 */ /* 0x000fe20003800100 */
[----:B------:R-:W-:Y:S02]  /*2390*/  MOV R8, RZ ;  /* 0x000000ff00087202 */ /* 0x000fe40000000f00 */
[----:B------:R-:W-:Y:S01]  /*23a0*/  LOP3.LUT R14, R7, 0xff, RZ, 0xc0, !PT ;  /* 0x000000ff070e7812 */ /* 0x000fe200078ec0ff */
[----:B------:R-:W-:-:S03]  /*23b0*/  IMAD.MOV.U32 R7, RZ, RZ, R0 ;  /* 0x000000ffff077224 */ /* 0x000fc600078e0000 */
[----:B------:R-:W-:-:S04]  /*23c0*/  IADD3 R12, PT, PT, R14, -0x1, RZ ;  /* 0xffffffff0e0c7810 */ /* 0x000fc80007ffe0ff */
[----:B------:R-:W-:-:S13]  /*23d0*/  ISETP.GT.U32.OR P0, PT, R12, 0xfd, PT ;  /* 0x000000fd0c00780c */ /* 0x000fda0003f04470 */
[----:B------:R-:W-:Y:S01]  /*23e0*/  @!P0 MOV R9, RZ ;  /* 0x000000ff00098202 */ /* 0x000fe20000000f00 */
[----:B------:R-:W-:Y:S06]  /*23f0*/  @!P0 BRA `(.L_x_48) ;  /* 0x0000000000508947 */ /* 0x000fec0003800000 */
[----:B------:R-:W-:-:S13]  /*2400*/  FSETP.GTU.FTZ.AND P0, PT, |R0|, +INF , PT ;  /* 0x7f8000000000780b */ /* 0x000fda0003f1c200 */
[----:B------:R-:W-:Y:S05]  /*2410*/  @P0 BREAK.RELIABLE B2 ;  /* 0x0000000000020942 */ /* 0x000fea0003800100 */
[----:B------:R-:W-:Y:S05]  /*2420*/  @P0 BRA `(.L_x_49) ;  /* 0x0000000400400947 */ /* 0x000fea0003800000 */
[----:B------:R-:W-:-:S13]  /*2430*/  LOP3.LUT P0, RZ, R8, 0x7fffffff, R7, 0xc8, !PT ;  /* 0x7fffffff08ff7812 */ /* 0x000fda000780c807 */
[----:B------:R-:W-:Y:S05]  /*2440*/  @!P0 BREAK.RELIABLE B2 ;  /* 0x0000000000028942 */ /* 0x000fea0003800100 */
[----:B------:R-:W-:Y:S05]  /*2450*/  @!P0 BRA `(.L_x_50) ;  /* 0x00000004002c8947 */ /* 0x000fea0003800000 */
[----:B------:R-:W-:-:S13]  /*2460*/  LOP3.LUT P0, RZ, R7, 0x7fffffff, RZ, 0xc0, !PT ;  /* 0x7fffffff07ff7812 */ /* 0x000fda000780c0ff */
[----:B------:R-:W-:Y:S05]  /*2470*/  @!P0 BREAK.RELIABLE B2 ;  /* 0x0000000000028942 */ /* 0x000fea0003800100 */
[----:B------:R-:W-:Y:S05]  /*2480*/  @!P0 BRA `(.L_x_51) ;  /* 0x0000000400188947 */ /* 0x000fea0003800000 */
[----:B------:R-:W-:Y:S02]  /*2490*/  FSETP.NEU.FTZ.AND P1, PT, |R0|, +INF , PT ;  /* 0x7f8000000000780b */ /* 0x000fe40003f3d200 */
[----:B------:R-:W-:-:S04]  /*24a0*/  LOP3.LUT P0, RZ, R8, 0x7fffffff, RZ, 0xc0, !PT ;  /* 0x7fffffff08ff7812 */ /* 0x000fc8000780c0ff */
[----:B------:R-:W-:-:S13]  /*24b0*/  PLOP3.LUT P0, PT, P1, P0, PT, 0x2f, 0xf2 ;  /* 0x0000000000f2781c */ /* 0x000fda0000f00577 */
[----:B------:R-:W-:Y:S05]  /*24c0*/  @P0 BREAK.RELIABLE B2 ;  /* 0x0000000000020942 */ /* 0x000fea0003800100 */
[----:B------:R-:W-:Y:S05]  /*24d0*/  @P0 BRA `(.L_x_52) ;  /* 0x0000000000f80947 */ /* 0x000fea0003800000 */
[----:B------:R-:W-:Y:S01]  /*24e0*/  ISETP.GE.AND P0, PT, R12, RZ, PT ;  /* 0x000000ff0c00720c */ /* 0x000fe20003f06270 */
[----:B------:R-:W-:-:S12]  /*24f0*/  FFMA R8, RZ, 1.84467440737095516160e+19, RZ ;  /* 0x5f800000ff087823 */ /* 0x000fd800000000ff */
[----:B------:R-:W-:Y:S01]  /*2500*/  @P0 IMAD.MOV.U32 R9, RZ, RZ, RZ ;  /* 0x000000ffff090224 */ /* 0x000fe200078e00ff */
[----:B------:R-:W-:Y:S01]  /*2510*/  @!P0 MOV R9, 0xffffffc0 ;  /* 0xffffffc000098802 */ /* 0x000fe20000000f00 */
[----:B------:R-:W-:-:S03]  /*2520*/  @!P0 FFMA R7, R0, 1.84467440737095516160e+19, RZ ;  /* 0x5f80000000078823 */ /* 0x000fc600000000ff */
[----:B------:R-:W-:-:S07]  /*2530*/  IADD3 R9, PT, PT, R9, 0x40, RZ ;  /* 0x0000004009097810 */ /* 0x000fce0007ffe0ff */
.L_x_48:
[----:B------:R-:W-:Y:S05]  /*2540*/  BSYNC.RELIABLE B2 ;  /* 0x0000000000027941 */ /* 0x000fea0003800100 */
.L_x_47:
[----:B------:R-:W-:Y:S01]  /*2550*/  VIADD R12, R8, 0x3f800000 ;  /* 0x3f800000080c7836 */ /* 0x000fe20000000000 */
[----:B------:R-:W-:Y:S01]  /*2560*/  IADD3 R8, PT, PT, R14, -0x7f, RZ ;  /* 0xffffff810e087810 */ /* 0x000fe20007ffe0ff */
[----:B------:R-:W-:Y:S02]  /*2570*/  BSSY.RECONVERGENT B2, `(.L_x_53) ;  /* 0x0000033000027945 */ /* 0x000fe40003800200 */
[----:B------:R-:W0:Y:S01]  /*2580*/  MUFU.RCP R13, R12 ;  /* 0x0000000c000d7308 */ /* 0x000e220000001000 */
[----:B------:R-:W-:Y:S01]  /*2590*/  FADD.FTZ R15, -R12, -RZ ;  /* 0x800000ff0c0f7221 */ /* 0x000fe20000010100 */
[----:B------:R-:W-:Y:S01]  /*25a0*/  IMAD R0, R8, -0x800000, R7 ;  /* 0xff80000008007824 */ /* 0x000fe200078e0207 */
[----:B------:R-:W-:Y:S02]  /*25b0*/  IADD3 R9, PT, PT, R9, 0x7f, R8 ;  /* 0x0000007f09097810 */ /* 0x000fe40007ffe008 */
[----:B0-----:R-:W-:-:S04]  /*25c0*/  FFMA R14, R13, R15, 1 ;  /* 0x3f8000000d0e7423 */ /* 0x001fc8000000000f */
[----:B------:R-:W-:-:S04]  /*25d0*/  FFMA R16, R13, R14, R13 ;  /* 0x0000000e0d107223 */ /* 0x000fc8000000000d */
[----:B------:R-:W-:-:S04]  /*25e0*/  FFMA R7, R0, R16, RZ ;  /* 0x0000001000077223 */ /* 0x000fc800000000ff */
[----:B------:R-:W-:-:S04]  /*25f0*/  FFMA R14, R15, R7, R0 ;  /* 0x000000070f0e7223 */ /* 0x000fc80000000000 */
[----:B------:R-:W-:-:S04]  /*2600*/  FFMA R13, R16, R14, R7 ;  /* 0x0000000e100d7223 */ /* 0x000fc80000000007 */
[----:B------:R-:W-:-:S04]  /*2610*/  FFMA R14, R15, R13, R0 ;  /* 0x0000000d0f0e7223 */ /* 0x000fc80000000000 */
[----:B------:R-:W-:-:S05]  /*2620*/  FFMA R0, R16, R14, R13 ;  /* 0x0000000e10007223 */ /* 0x000fca000000000d */
[----:B------:R-:W-:-:S04]  /*2630*/  SHF.R.U32.HI R7, RZ, 0x17, R0 ;  /* 0x00000017ff077819 */ /* 0x000fc80000011600 */
[----:B------:R-:W-:-:S04]  /*2640*/  LOP3.LUT R7, R7, 0xff, RZ, 0xc0, !PT ;  /* 0x000000ff07077812 */ /* 0x000fc800078ec0ff */
[----:B------:R-:W-:-:S05]  /*2650*/  IADD3 R15, PT, PT, R7, R9, RZ ;  /* 0x00000009070f7210 */ /* 0x000fca0007ffe0ff */
[----:B------:R-:W-:-:S05]  /*2660*/  VIADD R7, R15, 0xffffffff ;  /* 0xffffffff0f077836 */ /* 0x000fca0000000000 */
[----:B------:R-:W-:-:S13]  /*2670*/  ISETP.GE.U32.AND P0, PT, R7, 0xfe, PT ;  /* 0x000000fe0700780c */ /* 0x000fda0003f06070 */
[----:B------:R-:W-:Y:S05]  /*2680*/  @!P0 BRA `(.L_x_54) ;  /* 0x0000000000808947 */ /* 0x000fea0003800000 */
[----:B------:R-:W-:-:S13]  /*2690*/  ISETP.GT.AND P0, PT, R15, 0xfe, PT ;  /* 0x000000fe0f00780c */ /* 0x000fda0003f04270 */
[----:B------:R-:W-:Y:S05]  /*26a0*/  @P0 BRA `(.L_x_55) ;  /* 0x00000000006c0947 */ /* 0x000fea0003800000 */
[----:B------:R-:W-:-:S13]  /*26b0*/  ISETP.GE.AND P0, PT, R15, 0x1, PT ;  /* 0x000000010f00780c */ /* 0x000fda0003f06270 */
[----:B------:R-:W-:Y:S05]  /*26c0*/  @P0 BRA `(.L_x_56) ;  /* 0x0000000000740947 */ /* 0x000fea0003800000 */
[----:B------:R-:W-:Y:S02]  /*26d0*/  ISETP.GE.AND P0, PT, R15, -0x18, PT ;  /* 0xffffffe80f00780c */ /* 0x000fe40003f06270 */
[----:B------:R-:W-:-:S11]  /*26e0*/  LOP3.LUT R0, R0, 0x80000000, RZ, 0xc0, !PT ;  /* 0x8000000000007812 */ /* 0x000fd600078ec0ff */
[----:B------:R-:W-:Y:S05]  /*26f0*/  @!P0 BRA `(.L_x_56) ;  /* 0x0000000000688947 */ /* 0x000fea0003800000 */
[CCC-:B------:R-:W-:Y:S01]  /*2700*/  FFMA.RZ R7, R16.reuse, R14.reuse, R13.reuse ;  /* 0x0000000e10077223 */ /* 0x1c0fe2000000c00d */
[C---:B------:R-:W-:Y:S01]  /*2710*/  IADD3 R12, PT, PT, R15.reuse, 0x20, RZ ;  /* 0x000000200f0c7810 */ /* 0x040fe20007ffe0ff */
[CCC-:B------:R-:W-:Y:S01]  /*2720*/  FFMA.RM R8, R16.reuse, R14.reuse, R13.reuse ;  /* 0x0000000e10087223 */ /* 0x1c0fe2000000400d */
[----:B------:R-:W-:Y:S02]  /*2730*/  ISETP.NE.AND P2, PT, R15, RZ, PT ;  /* 0x000000ff0f00720c */ /* 0x000fe40003f45270 */
[----:B------:R-:W-:Y:S01]  /*2740*/  LOP3.LUT R9, R7, 0x7fffff, RZ, 0xc0, !PT ;  /* 0x007fffff07097812 */ /* 0x000fe200078ec0ff */
[----:B------:R-:W-:Y:S01]  /*2750*/  FFMA.RP R7, R16, R14, R13 ;  /* 0x0000000e10077223 */ /* 0x000fe2000000800d */
[----:B------:R-:W-:Y:S02]  /*2760*/  ISETP.NE.AND P1, PT, R15, RZ, PT ;  /* 0x000000ff0f00720c */ /* 0x000fe40003f25270 */
[----:B------:R-:W-:Y:S02]  /*2770*/  LOP3.LUT R9, R9, 0x800000, RZ, 0xfc, !PT ;  /* 0x0080000009097812 */ /* 0x000fe400078efcff */
[----:B------:R-:W-:-:S02]  /*2780*/  IADD3 R13, PT, PT, -R15, RZ, RZ ;  /* 0x000000ff0f0d7210 */ /* 0x000fc40007ffe1ff */
[----:B------:R-:W-:Y:S02]  /*2790*/  SHF.L.U32 R12, R9, R12, RZ ;  /* 0x0000000c090c7219 */ /* 0x000fe400000006ff */
[----:B------:R-:W-:Y:S02]  /*27a0*/  FSETP.NEU.FTZ.AND P0, PT, R7, R8, PT ;  /* 0x000000080700720b */ /* 0x000fe40003f1d000 */
[----:B------:R-:W-:Y:S02]  /*27b0*/  SEL R8, R13, RZ, P2 ;  /* 0x000000ff0d087207 */ /* 0x000fe40001000000 */
[----:B------:R-:W-:Y:S02]  /*27c0*/  ISETP.NE.AND P1, PT, R12, RZ, P1 ;  /* 0x000000ff0c00720c */ /* 0x000fe40000f25270 */
[----:B------:R-:W-:Y:S02]  /*27d0*/  SHF.R.U32.HI R8, RZ, R8, R9 ;  /* 0x00000008ff087219 */ /* 0x000fe40000011609 */
[----:B------:R-:W-:-:S02]  /*27e0*/  PLOP3.LUT P0, PT, P0, P1, PT, 0xf8, 0x8f ;  /* 0x00000000008f781c */ /* 0x000fc40000703f70 */
[----:B------:R-:W-:Y:S02]  /*27f0*/  SHF.R.U32.HI R12, RZ, 0x1, R8 ;  /* 0x00000001ff0c7819 */ /* 0x000fe40000011608 */
[----:B------:R-:W-:-:S04]  /*2800*/  SEL R7, RZ, 0x1, !P0 ;  /* 0x00000001ff077807 */ /* 0x000fc80004000000 */
[----:B------:R-:W-:-:S04]  /*2810*/  LOP3.LUT R7, R7, 0x1, R12, 0xf8, !PT ;  /* 0x0000000107077812 */ /* 0x000fc800078ef80c */
[----:B------:R-:W-:-:S05]  /*2820*/  LOP3.LUT R7, R7, R8, RZ, 0xc0, !PT ;  /* 0x0000000807077212 */ /* 0x000fca00078ec0ff */
[----:B------:R-:W-:-:S05]  /*2830*/  IMAD.IADD R7, R12, 0x1, R7 ;  /* 0x000000010c077824 */ /* 0x000fca00078e0207 */
[----:B------:R-:W-:Y:S01]  /*2840*/  LOP3.LUT R0, R7, R0, RZ, 0xfc, !PT ;  /* 0x0000000007007212 */ /* 0x000fe200078efcff */
[----:B------:R-:W-:Y:S06]  /*2850*/  BRA `(.L_x_56) ;  /* 0x0000000000107947 */ /* 0x000fec0003800000 */
.L_x_55:
[----:B------:R-:W-:-:S04]  /*2860*/  LOP3.LUT R0, R0, 0x80000000, RZ, 0xc0, !PT ;  /* 0x8000000000007812 */ /* 0x000fc800078ec0ff */
[----:B------:R-:W-:Y:S01]  /*2870*/  LOP3.LUT R0, R0, 0x7f800000, RZ, 0xfc, !PT ;  /* 0x7f80000000007812 */ /* 0x000fe200078efcff */
[----:B------:R-:W-:Y:S06]  /*2880*/  BRA `(.L_x_56) ;  /* 0x0000000000047947 */ /* 0x000fec0003800000 */
.L_x_54:
[----:B------:R-:W-:-:S07]  /*2890*/  LEA R0, R9, R0, 0x17 ;  /* 0x0000000009007211 */ /* 0x000fce00078eb8ff */
.L_x_56:
[----:B------:R-:W-:Y:S05]  /*28a0*/  BSYNC.RECONVERGENT B2 ;  /* 0x0000000000027941 */ /* 0x000fea0003800200 */
.L_x_53:
[----:B------:R-:W-:Y:S05]  /*28b0*/  BRA `(.L_x_57) ;  /* 0x0000000000207947 */ /* 0x000fea0003800000 */
.L_x_52:
[----:B------:R-:W-:-:S04]  /*28c0*/  LOP3.LUT R0, R8, 0x80000000, R7, 0x48, !PT ;  /* 0x8000000008007812 */ /* 0x000fc800078e4807 */
[----:B------:R-:W-:Y:S01]  /*28d0*/  LOP3.LUT R0, R0, 0x7f800000, RZ, 0xfc, !PT ;  /* 0x7f80000000007812 */ /* 0x000fe200078efcff */
[----:B------:R-:W-:Y:S06]  /*28e0*/  BRA `(.L_x_57) ;  /* 0x0000000000147947 */ /* 0x000fec0003800000 */
.L_x_51:
[----:B------:R-:W-:Y:S01]  /*28f0*/  LOP3.LUT R0, R8, 0x80000000, R7, 0x48, !PT ;  /* 0x8000000008007812 */ /* 0x000fe200078e4807 */
[----:B------:R-:W-:Y:S06]  /*2900*/  BRA `(.L_x_57) ;  /* 0x00000000000c7947 */ /* 0x000fec0003800000 */
.L_x_50:
[----:B------:R-:W0:Y:S01]  /*2910*/  MUFU.RSQ R0, -QNAN ;  /* 0xffc0000000007908 */ /* 0x000e220000001400 */
[----:B------:R-:W-:Y:S05]  /*2920*/  BRA `(.L_x_57) ;  /* 0x0000000000047947 */ /* 0x000fea0003800000 */
.L_x_49:
[----:B------:R-:W-:-:S07]  /*2930*/  FADD.FTZ R0, RZ, R0 ;  /* 0x00000000ff007221 */ /* 0x000fce0000010000 */
.L_x_57:
[----:B------:R-:W-:Y:S05]  /*2940*/  BSYNC.RECONVERGENT B0 ;  /* 0x0000000000007941 */ /* 0x000fea0003800200 */
.L_x_46:
[----:B------:R-:W-:-:S04]  /*2950*/  HFMA2 R7, -RZ, RZ, 0, 0 ;  /* 0x00000000ff077431 */ /* 0x000fc800000001ff */
[----:B0-----:R-:W-:Y:S05]  /*2960*/  RET.REL.NODEC R6 `(_Z13softmaxKernelPfS_ii) ;  /* 0xffffffd406a47950 */ /* 0x001fea0003c3ffff */
.L_x_58:
        /* <DEDUP_REMOVED lines=9> */
.L_x_93:


//--------------------- .text._Z31elementWiseNegativeDivideKernelPfS_S_i --------------------------
	.section	.text._Z31elementWiseNegativeDivideKernelPfS_S_i,"ax",@progbits
	.align	128
        .global         _Z31elementWiseNegativeDivideKernelPfS_S_i
        .type           _Z31elementWiseNegativeDivideKernelPfS_S_i,@function
        .size           _Z31elementWiseNegativeDivideKernelPfS_S_i,(.L_x_94 - _Z31elementWiseNegativeDivideKernelPfS_S_i)
        .other          _Z31elementWiseNegativeDivideKernelPfS_S_i,@"STO_CUDA_ENTRY STV_DEFAULT"
_Z31elementWiseNegativeDivideKernelPfS_S_i:
.text._Z31elementWiseNegativeDivideKernelPfS_S_i:
        /* <DEDUP_REMOVED lines=11> */
[C---:B------:R-:W-:Y:S01]  /*00b0*/  IADD3 R0, PT, PT, R5.reuse, R4, RZ ;  /* 0x0000000405007210 */ /* 0x040fe20007ffe0ff */
[----:B------:R-:W-:Y:S01]  /*00c0*/  IMAD.MOV R9, RZ, RZ, -R5 ;  /* 0x000000ffff097224 */ /* 0x000fe200078e0a05 */
[----:B------:R-:W-:Y:S01]  /*00d0*/  ISETP.NE.U32.AND P2, PT, R5, RZ, PT ;  /* 0x000000ff0500720c */ /* 0x000fe20003f45070 */
[----:B------:R-:W1:Y:S01]  /*00e0*/  LDCU.64 UR4, c[0x0][0x358] ;  /* 0x00006b00ff0477ac */ /* 0x000e620008000a00 */
[C---:B------:R-:W-:Y:S01]  /*00f0*/  ISETP.GE.AND P0, PT, R0.reuse, UR6, PT ;  /* 0x0000000600007c0c */ /* 0x040fe2000bf06270 */
[----:B------:R-:W-:Y:S01]  /*0100*/  BSSY.RECONVERGENT B0, `(.L_x_59) ;  /* 0x0000036000007945 */ /* 0x000fe20003800200 */
[----:B------:R-:W-:Y:S02]  /*0110*/  VIMNMX R7, PT, PT, R0, UR6, !PT ;  /* 0x0000000600077c48 */ /* 0x000fe4000ffe0100 */
[----:B------:R-:W-:-:S04]  /*0120*/  SEL R14, RZ, 0x1, P0 ;  /* 0x00000001ff0e7807 */ /* 0x000fc80000000000 */
[----:B------:R-:W-:Y:S01]  /*0130*/  IADD3 R0, PT, PT, R7, -R0, -R14 ;  /* 0x8000000007007210 */ /* 0x000fe20007ffe80e */
[----:B0-----:R-:W0:Y:S02]  /*0140*/  MUFU.RCP R6, R6 ;  /* 0x0000000600067308 */ /* 0x001e240000001000 */
[----:B0-----:R-:W-:-:S06]  /*0150*/  IADD3 R2, PT, PT, R6, 0xffffffe, RZ ;  /* 0x0ffffffe06027810 */ /* 0x001fcc0007ffe0ff */
[----:B------:R0:W2:Y:S02]  /*0160*/  F2I.FTZ.U32.TRUNC.NTZ R3, R2 ;  /* 0x0000000200037305 */ /* 0x0000a4000021f000 */
[----:B0-----:R-:W-:Y:S02]  /*0170*/  IMAD.MOV.U32 R2, RZ, RZ, RZ ;  /* 0x000000ffff027224 */ /* 0x001fe400078e00ff */
[----:B--2---:R-:W-:-:S04]  /*0180*/  IMAD R9, R9, R3, RZ ;  /* 0x0000000309097224 */ /* 0x004fc800078e02ff */
[----:B------:R-:W-:-:S06]  /*0190*/  IMAD.HI.U32 R3, R3, R9, R2 ;  /* 0x0000000903037227 */ /* 0x000fcc00078e0002 */
[----:B------:R-:W-:-:S05]  /*01a0*/  IMAD.HI.U32 R3, R3, R0, RZ ;  /* 0x0000000003037227 */ /* 0x000fca00078e00ff */
[----:B------:R-:W-:-:S05]  /*01b0*/  IADD3 R2, PT, PT, -R3, RZ, RZ ;  /* 0x000000ff03027210 */ /* 0x000fca0007ffe1ff */
[----:B------:R-:W-:-:S05]  /*01c0*/  IMAD R0, R5, R2, R0 ;  /* 0x0000000205007224 */ /* 0x000fca00078e0200 */
[----:B------:R-:W-:-:S13]  /*01d0*/  ISETP.GE.U32.AND P0, PT, R0, R5, PT ;  /* 0x000000050000720c */ /* 0x000fda0003f06070 */
[----:B------:R-:W-:Y:S01]  /*01e0*/  @P0 IMAD.IADD R0, R0, 0x1, -R5 ;  /* 0x0000000100000824 */ /* 0x000fe200078e0a05 */
[----:B------:R-:W-:-:S04]  /*01f0*/  @P0 IADD3 R3, PT, PT, R3, 0x1, RZ ;  /* 0x0000000103030810 */ /* 0x000fc80007ffe0ff */
[----:B------:R-:W-:-:S13]  /*0200*/  ISETP.GE.U32.AND P1, PT, R0, R5, PT ;  /* 0x000000050000720c */ /* 0x000fda0003f26070 */
[----:B------:R-:W-:Y:S01]  /*0210*/  @P1 VIADD R3, R3, 0x1 ;  /* 0x0000000103031836 */ /* 0x000fe20000000000 */
[----:B------:R-:W-:-:S04]  /*0220*/  @!P2 LOP3.LUT R3, RZ, R5, RZ, 0x33, !PT ;  /* 0x00000005ff03a212 */ /* 0x000fc800078e33ff */
[----:B------:R-:W-:-:S04]  /*0230*/  IADD3 R14, PT, PT, R14, R3, RZ ;  /* 0x000000030e0e7210 */ /* 0x000fc80007ffe0ff */
[----:B------:R-:W-:-:S04]  /*0240*/  LOP3.LUT R0, R14, 0x3, RZ, 0xc0, !PT ;  /* 0x000000030e007812 */ /* 0x000fc800078ec0ff */
[----:B------:R-:W-:-:S13]  /*0250*/  ISETP.NE.AND P0, PT, R0, 0x3, PT ;  /* 0x000000030000780c */ /* 0x000fda0003f05270 */
[----:B-1----:R-:W-:Y:S05]  /*0260*/  @!P0 BRA `(.L_x_60) ;  /* 0x00000000007c8947 */ /* 0x002fea0003800000 */
[----:B------:R-:W0:Y:S01]  /*0270*/  LDC.64 R18, c[0x0][0x390] ;  /* 0x0000e400ff127b82 */ /* 0x000e220000000a00 */
[----:B------:R-:W-:-:S05]  /*0280*/  VIADD R0, R14, 0x1 ;  /* 0x000000010e007836 */ /* 0x000fca0000000000 */
[----:B------:R-:W-:Y:S02]  /*0290*/  LOP3.LUT R0, R0, 0x3, RZ, 0xc0, !PT ;  /* 0x0000000300007812 */ /* 0x000fe400078ec0ff */
[----:B------:R-:W1:Y:S02]  /*02a0*/  LDC.64 R12, c[0x0][0x380] ;  /* 0x0000e000ff0c7b82 */ /* 0x000e640000000a00 */
[----:B------:R-:W-:-:S06]  /*02b0*/  IADD3 R8, PT, PT, -R0, RZ, RZ ;  /* 0x000000ff00087210 */ /* 0x000fcc0007ffe1ff */
[----:B------:R-:W2:Y:S02]  /*02c0*/  LDC.64 R16, c[0x0][0x388] ;  /* 0x0000e200ff107b82 */ /* 0x000ea40000000a00 */
.L_x_63:
[----:B--2---:R-:W-:-:S06]  /*02d0*/  IMAD.WIDE R2, R4, 0x4, R16 ;  /* 0x0000000404027825 */ /* 0x004fcc00078e0210 */
[----:B------:R-:W2:Y:S01]  /*02e0*/  LDG.E R2, desc[UR4][R2.64] ;  /* 0x0000000402027981 */ /* 0x000ea2000c1e1900 */
[----:B-1----:R-:W-:-:S05]  /*02f0*/  IMAD.WIDE R6, R4, 0x4, R12 ;  /* 0x0000000404067825 */ /* 0x002fca00078e020c */
[----:B---3--:R-:W3:Y:S01]  /*0300*/  LDG.E R0, desc[UR4][R6.64] ;  /* 0x0000000406007981 */ /* 0x008ee2000c1e1900 */
[----:B------:R-:W-:Y:S01]  /*0310*/  VIADD R8, R8, 0x1 ;  /* 0x0000000108087836 */ /* 0x000fe20000000000 */
[----:B------:R-:W-:Y:S04]  /*0320*/  BSSY.RECONVERGENT B1, `(.L_x_61) ;  /* 0x0000010000017945 */ /* 0x000fe80003800200 */
[----:B------:R-:W-:Y:S01]  /*0330*/  ISETP.NE.AND P2, PT, R8, RZ, PT ;  /* 0x000000ff0800720c */ /* 0x000fe20003f45270 */
[----:B--2---:R-:W-:-:S04]  /*0340*/  FADD R3, R2, 1.0000000036274937255e-15 ;  /* 0x26901d7d02037421 */ /* 0x004fc80000000000 */
[----:B------:R-:W1:Y:S08]  /*0350*/  MUFU.RCP R9, R3 ;  /* 0x0000000300097308 */ /* 0x000e700000001000 */
[----:B---3--:R-:W2:Y:S01]  /*0360*/  FCHK P0, -R0, R3 ;  /* 0x0000000300007302 */ /* 0x008ea20000000100 */
[----:B-1----:R-:W-:-:S04]  /*0370*/  FFMA R10, -R3, R9, 1 ;  /* 0x3f800000030a7423 */ /* 0x002fc80000000109 */
[----:B------:R-:W-:-:S04]  /*0380*/  FFMA R9, R9, R10, R9 ;  /* 0x0000000a09097223 */ /* 0x000fc80000000009 */
[----:B------:R-:W-:-:S04]  /*0390*/  FFMA R10, -R0, R9, RZ ;  /* 0x00000009000a7223 */ /* 0x000fc800000001ff */
[----:B------:R-:W-:-:S04]  /*03a0*/  FFMA R2, -R3, R10, -R0 ;  /* 0x0000000a03027223 */ /* 0x000fc80000000900 */
[----:B------:R-:W-:Y:S01]  /*03b0*/  FFMA R9, R9, R2, R10 ;  /* 0x0000000209097223 */ /* 0x000fe2000000000a */
[----:B0-----:R-:W-:Y:S01]  /*03c0*/  IMAD.WIDE R10, R4, 0x4, R18 ;  /* 0x00000004040a7825 */ /* 0x001fe200078e0212 */
[----:B--2---:R-:W-:Y:S06]  /*03d0*/  @!P0 BRA `(.L_x_62) ;  /* 0x0000000000108947 */ /* 0x004fec0003800000 */
[----:B------:R-:W-:Y:S01]  /*03e0*/  FADD R0, -R0, -RZ ;  /* 0x800000ff00007221 */ /* 0x000fe20000000100 */
[----:B------:R-:W-:-:S07]  /*03f0*/  MOV R6, 0x410 ;  /* 0x0000041000067802 */ /* 0x000fce0000000f00 */
[----:B------:R-:W-:Y:S05]  /*0400*/  CALL.REL.NOINC `($__internal_2_$__cuda_sm3x_div_rn_noftz_f32_slowpath) ;  /* 0x0000000400a07944 */ /* 0x000fea0003c00000 */
[----:B------:R-:W-:-:S07]  /*0410*/  MOV R9, R0 ;  /* 0x0000000000097202 */ /* 0x000fce0000000f00 */
.L_x_62:
[----:B------:R-:W-:Y:S05]  /*0420*/  BSYNC.RECONVERGENT B1 ;  /* 0x0000000000017941 */ /* 0x000fea0003800200 */
.L_x_61:
[----:B------:R3:W-:Y:S01]  /*0430*/  STG.E desc[UR4][R10.64], R9 ;  /* 0x000000090a007986 */ /* 0x0007e2000c101904 */
[----:B------:R-:W-:Y:S01]  /*0440*/  IMAD.IADD R4, R5, 0x1, R4 ;  /* 0x0000000105047824 */ /* 0x000fe200078e0204 */
[----:B------:R-:W-:Y:S06]  /*0450*/  @P2 BRA `(.L_x_63) ;  /* 0xfffffffc009c2947 */ /* 0x000fec000383ffff */
.L_x_60:
[----:B------:R-:W-:Y:S05]  /*0460*/  BSYNC.RECONVERGENT B0 ;  /* 0x0000000000007941 */ /* 0x000fea0003800200 */
.L_x_59:
[----:B------:R-:W0:Y:S01]  /*0470*/  LDC.64 R12, c[0x0][0x390] ;  /* 0x0000e400ff0c7b82 */ /* 0x000e220000000a00 */
[----:B------:R-:W-:Y:S01]  /*0480*/  ISETP.GE.U32.AND P0, PT, R14, 0x3, PT ;  /* 0x000000030e00780c */ /* 0x000fe20003f06070 */
[----:B------:R-:W1:Y:S06]  /*0490*/  LDCU UR6, c[0x0][0x398] ;  /* 0x00007300ff0677ac */ /* 0x000e6c0008000800 */
[----:B---3--:R-:W2:Y:S08]  /*04a0*/  LDC.64 R10, c[0x0][0x380] ;  /* 0x0000e000ff0a7b82 */ /* 0x008eb00000000a00 */
[----:B------:R-:W3:Y:S01]  /*04b0*/  LDC.64 R8, c[0x0][0x388] ;  /* 0x0000e200ff087b82 */ /* 0x000ee20000000a00 */
[----:B-1----:R-:W-:Y:S05]  /*04c0*/  @!P0 EXIT ;  /* 0x000000000000894d */ /* 0x002fea0003800000 */
.L_x_72:
[----:B---3--:R-:W-:-:S05]  /*04d0*/  IMAD.WIDE R16, R4, 0x4, R8 ;  /* 0x0000000404107825 */ /* 0x008fca00078e0208 */
[----:B------:R-:W3:Y:S01]  /*04e0*/  LDG.E R2, desc[UR4][R16.64] ;  /* 0x0000000410027981 */ /* 0x000ee2000c1e1900 */
[----:B--2---:R-:W-:-:S05]  /*04f0*/  IMAD.WIDE R18, R4, 0x4, R10 ;  /* 0x0000000404127825 */ /* 0x004fca00078e020a */
[----:B------:R-:W2:Y:S01]  /*0500*/  LDG.E R0, desc[UR4][R18.64] ;  /* 0x0000000412007981 */ /* 0x000ea2000c1e1900 */
[----:B------:R-:W-:Y:S01]  /*0510*/  BSSY.RECONVERGENT B0, `(.L_x_64) ;  /* 0x000000f000007945 */ /* 0x000fe20003800200 */
[----:B---3--:R-:W-:-:S04]  /*0520*/  FADD R7, R2, 1.0000000036274937255e-15 ;  /* 0x26901d7d02077421 */ /* 0x008fc80000000000 */
[----:B------:R-:W1:Y:S08]  /*0530*/  MUFU.RCP R2, R7 ;  /* 0x0000000700027308 */ /* 0x000e700000001000 */
[----:B--2---:R-:W2:Y:S01]  /*0540*/  FCHK P0, -R0, R7 ;  /* 0x0000000700007302 */ /* 0x004ea20000000100 */
[----:B-1----:R-:W-:-:S04]  /*0550*/  FFMA R3, -R7, R2, 1 ;  /* 0x3f80000007037423 */ /* 0x002fc80000000102 */
[----:B------:R-:W-:-:S04]  /*0560*/  FFMA R3, R2, R3, R2 ;  /* 0x0000000302037223 */ /* 0x000fc80000000002 */
[----:B------:R-:W-:-:S04]  /*0570*/  FFMA R2, -R0, R3, RZ ;  /* 0x0000000300027223 */ /* 0x000fc800000001ff */
[----:B------:R-:W-:-:S04]  /*0580*/  FFMA R6, -R7, R2, -R0 ;  /* 0x0000000207067223 */ /* 0x000fc80000000900 */
[----:B------:R-:W-:Y:S01]  /*0590*/  FFMA R3, R3, R6, R2 ;  /* 0x0000000603037223 */ /* 0x000fe20000000002 */
[----:B--2---:R-:W-:Y:S06]  /*05a0*/  @!P0 BRA `(.L_x_65) ;  /* 0x0000000000148947 */ /* 0x004fec0003800000 */
[----:B------:R-:W-:Y:S01]  /*05b0*/  FADD R0, -R0, -RZ ;  /* 0x800000ff00007221 */ /* 0x000fe20000000100 */
[----:B------:R-:W-:Y:S02]  /*05c0*/  MOV R3, R7 ;  /* 0x0000000700037202 */ /* 0x000fe40000000f00 */
[----:B------:R-:W-:-:S07]  /*05d0*/  MOV R6, 0x5f0 ;  /* 0x000005f000067802 */ /* 0x000fce0000000f00 */
[----:B0-----:R-:W-:Y:S05]  /*05e0*/  CALL.REL.NOINC `($__internal_2_$__cuda_sm3x_div_rn_noftz_f32_slowpath) ;  /* 0x0000000400287944 */ /* 0x001fea0003c00000 */
[----:B------:R-:W-:-:S07]  /*05f0*/  IMAD.MOV.U32 R3, RZ, RZ, R0 ;  /* 0x000000ffff037224 */ /* 0x000fce00078e0000 */
.L_x_65:
[----:B------:R-:W-:Y:S05]  /*0600*/  BSYNC.RECONVERGENT B0 ;  /* 0x0000000000007941 */ /* 0x000fea0003800200 */
.L_x_64:
[----:B0-----:R-:W-:-:S04]  /*0610*/  IMAD.WIDE R14, R4, 0x4, R12 ;  /* 0x00000004040e7825 */ /* 0x001fc800078e020c */
[C---:B------:R-:W-:Y:S01]  /*0620*/  IMAD.WIDE R16, R5.reuse, 0x4, R16 ;  /* 0x0000000405107825 */ /* 0x040fe200078e0210 */
[----:B------:R0:W-:Y:S04]  /*0630*/  STG.E desc[UR4][R14.64], R3 ;  /* 0x000000030e007986 */ /* 0x0001e8000c101904 */
[----:B------:R-:W2:Y:S01]  /*0640*/  LDG.E R2, desc[UR4][R16.64] ;  /* 0x0000000410027981 */ /* 0x000ea2000c1e1900 */
[----:B------:R-:W-:-:S05]  /*0650*/  IMAD.WIDE R18, R5, 0x4, R18 ;  /* 0x0000000405127825 */ /* 0x000fca00078e0212 */
[----:B------:R-:W3:Y:S01]  /*0660*/  LDG.E R0, desc[UR4][R18.64] ;  /* 0x0000000412007981 */ /* 0x000ee2000c1e1900 */
[----:B------:R-:W-:Y:S01]  /*0670*/  BSSY.RECONVERGENT B0, `(.L_x_66) ;  /* 0x000000f000007945 */ /* 0x000fe20003800200 */
        /* <DEDUP_REMOVED lines=8> */
[----:B0-2---:R-:W-:Y:S06]  /*0700*/  @!P0 BRA `(.L_x_67) ;  /* 0x0000000000148947 */ /* 0x005fec0003800000 */
[----:B------:R-:W-:Y:S01]  /*0710*/  FADD R0, -R0, -RZ ;  /* 0x800000ff00007221 */ /* 0x000fe20000000100 */
[----:B------:R-:W-:Y:S02]  /*0720*/  MOV R3, R21 ;  /* 0x0000001500037202 */ /* 0x000fe40000000f00 */
[----:B------:R-:W-:-:S07]  /*0730*/  MOV R6, 0x750 ;  /* 0x0000075000067802 */ /* 0x000fce0000000f00 */
[----:B------:R-:W-:Y:S05]  /*0740*/  CALL.REL.NOINC `($__internal_2_$__cuda_sm3x_div_rn_noftz_f32_slowpath) ;  /* 0x0000000000d07944 */ /* 0x000fea0003c00000 */
[----:B------:R-:W-:-:S07]  /*0750*/  IMAD.MOV.U32 R7, RZ, RZ, R0 ;  /* 0x000000ffff077224 */ /* 0x000fce00078e0000 */
.L_x_67:
[----:B------:R-:W-:Y:S05]  /*0760*/  BSYNC.RECONVERGENT B0 ;  /* 0x0000000000007941 */ /* 0x000fea0003800200 */
.L_x_66:
[----:B------:R-:W-:-:S04]  /*0770*/  IMAD.WIDE R14, R5, 0x4, R14 ;  /* 0x00000004050e7825 */ /* 0x000fc800078e020e */
        /* <DEDUP_REMOVED lines=20> */
.L_x_69:
[----:B------:R-:W-:Y:S05]  /*08c0*/  BSYNC.RECONVERGENT B0 ;  /* 0x0000000000007941 */ /* 0x000fea0003800200 */
.L_x_68:
[----:B------:R-:W-:-:S04]  /*08d0*/  IMAD.WIDE R14, R5, 0x4, R14 ;  /* 0x00000004050e7825 */ /* 0x000fc800078e020e */
[C---:B------:R-:W-:Y:S01]  /*08e0*/  IMAD.WIDE R16, R5.reuse, 0x4, R16 ;  /* 0x0000000405107825 */ /* 0x040fe200078e0210 */
[----:B------:R0:W-:Y:S05]  /*08f0*/  STG.E desc[UR4][R14.64], R3 ;  /* 0x000000030e007986 */ /* 0x0001ea000c101904 */
        /* <DEDUP_REMOVED lines=18> */
.L_x_71:
[----:B------:R-:W-:Y:S05]  /*0a20*/  BSYNC.RECONVERGENT B0 ;  /* 0x0000000000007941 */ /* 0x000fea0003800200 */
.L_x_70:
[C---:B------:R-:W-:Y:S01]  /*0a30*/  IMAD.WIDE R14, R5.reuse, 0x4, R14 ;  /* 0x00000004050e7825 */ /* 0x040fe200078e020e */
[----:B------:R-:W-:-:S04]  /*0a40*/  LEA R4, R5, R4, 0x2 ;  /* 0x0000000405047211 */ /* 0x000fc800078e10ff */
[----:B------:R1:W-:Y:S01]  /*0a50*/  STG.E desc[UR4][R14.64], R7 ;  /* 0x000000070e007986 */ /* 0x0003e2000c101904 */
[----:B------:R-:W-:-:S13]  /*0a60*/  ISETP.GE.AND P0, PT, R4, UR6, PT ;  /* 0x0000000604007c0c */ /* 0x000fda000bf06270 */
[----:B-1----:R-:W-:Y:S05]  /*0a70*/  @!P0 BRA `(.L_x_72) ;  /* 0xfffffff800948947 */ /* 0x002fea000383ffff */
[----:B------:R-:W-:Y:S05]  /*0a80*/  EXIT ;  /* 0x000000000000794d */ /* 0x000fea0003800000 */
        .weak           $__internal_2_$__cuda_sm3x_div_rn_noftz_f32_slowpath
        .type           $__internal_2_$__cuda_sm3x_div_rn_noftz_f32_slowpath,@function
        .size           $__internal_2_$__cuda_sm3x_div_rn_noftz_f32_slowpath,(.L_x_94 - $__internal_2_$__cuda_sm3x_div_rn_noftz_f32_slowpath)
$__internal_2_$__cuda_sm3x_div_rn_noftz_f32_slowpath:
[----:B------:R-:W-:Y:S01]  /*0a90*/  SHF.R.U32.HI R2, RZ, 0x17, R3 ;  /* 0x00000017ff027819 */ /* 0x000fe20000011603 */
[----:B------:R-:W-:Y:S01]  /*0aa0*/  BSSY.RECONVERGENT B2, `(.L_x_73) ;  /* 0x0000062000027945 */ /* 0x000fe20003800200 */
[----:B------:R-:W-:Y:S02]  /*0ab0*/  SHF.R.U32.HI R22, RZ, 0x17, R0 ;  /* 0x00000017ff167819 */ /* 0x000fe40000011600 */
[----:B------:R-:W-:Y:S02]  /*0ac0*/  LOP3.LUT R2, R2, 0xff, RZ, 0xc0, !PT ;  /* 0x000000ff02027812 */ /* 0x000fe400078ec0ff */
[----:B------:R-:W-:-:S03]  /*0ad0*/  LOP3.LUT R22, R22, 0xff, RZ, 0xc0, !PT ;  /* 0x000000ff16167812 */ /* 0x000fc600078ec0ff */
[----:B------:R-:W-:Y:S01]  /*0ae0*/  VIADD R21, R2, 0xffffffff ;  /* 0xffffffff02157836 */ /* 0x000fe20000000000 */
[----:B------:R-:W-:-:S04]  /*0af0*/  IADD3 R20, PT, PT, R22, -0x1, RZ ;  /* 0xffffffff16147810 */ /* 0x000fc80007ffe0ff */
[----:B------:R-:W-:-:S04]  /*0b00*/  ISETP.GT.U32.AND P0, PT, R21, 0xfd, PT ;  /* 0x000000fd1500780c */ /* 0x000fc80003f04070 */
[----:B------:R-:W-:-:S13]  /*0b10*/  ISETP.GT.U32.OR P0, PT, R20, 0xfd, P0 ;  /* 0x000000fd1400780c */ /* 0x000fda0000704470 */
[----:B------:R-:W-:Y:S01]  /*0b20*/  @!P0 IMAD.MOV.U32 R7, RZ, RZ, RZ ;  /* 0x000000ffff078224 */ /* 0x000fe200078e00ff */
[----:B------:R-:W-:Y:S06]  /*0b30*/  @!P0 BRA `(.L_x_74) ;  /* 0x00000000005c8947 */ /* 0x000fec0003800000 */
[----:B------:R-:W-:Y:S02]  /*0b40*/  FSETP.GTU.FTZ.AND P0, PT, |R0|, +INF , PT ;  /* 0x7f8000000000780b */ /* 0x000fe40003f1c200 */
[----:B------:R-:W-:-:S04]  /*0b50*/  FSETP.GTU.FTZ.AND P1, PT, |R3|, +INF , PT ;  /* 0x7f8000000300780b */ /* 0x000fc80003f3c200 */
[----:B------:R-:W-:-:S13]  /*0b60*/  PLOP3.LUT P0, PT, P0, P1, PT, 0xf8, 0x8f ;  /* 0x00000000008f781c */ /* 0x000fda0000703f70 */
[----:B------:R-:W-:Y:S05]  /*0b70*/  @P0 BRA `(.L_x_75) ;  /* 0x00000004004c0947 */ /* 0x000fea0003800000 */
[----:B------:R-:W-:-:S13]  /*0b80*/  LOP3.LUT P0, RZ, R3, 0x7fffffff, R0, 0xc8, !PT ;  /* 0x7fffffff03ff7812 */ /* 0x000fda000780c800 */
[----:B------:R-:W-:Y:S05]  /*0b90*/  @!P0 BRA `(.L_x_76) ;  /* 0x00000004003c8947 */ /* 0x000fea0003800000 */
[C---:B------:R-:W-:Y:S02]  /*0ba0*/  FSETP.NEU.FTZ.AND P3, PT, |R0|.reuse, +INF , PT ;  /* 0x7f8000000000780b */ /* 0x040fe40003f7d200 */
[----:B------:R-:W-:Y:S02]  /*0bb0*/  FSETP.NEU.FTZ.AND P1, PT, |R3|, +INF , PT ;  /* 0x7f8000000300780b */ /* 0x000fe40003f3d200 */
[----:B------:R-:W-:-:S11]  /*0bc0*/  FSETP.NEU.FTZ.AND P0, PT, |R0|, +INF , PT ;  /* 0x7f8000000000780b */ /* 0x000fd60003f1d200 */
[----:B------:R-:W-:Y:S05]  /*0bd0*/  @!P1 BRA !P3, `(.L_x_76) ;  /* 0x00000004002c9947 */ /* 0x000fea0005800000 */
[----:B------:R-:W-:-:S04]  /*0be0*/  LOP3.LUT P3, RZ, R0, 0x7fffffff, RZ, 0xc0, !PT ;  /* 0x7fffffff00ff7812 */ /* 0x000fc8000786c0ff */
[----:B------:R-:W-:-:S13]  /*0bf0*/  PLOP3.LUT P1, PT, P1, P3, PT, 0x2f, 0xf2 ;  /* 0x0000000000f2781c */ /* 0x000fda0000f26577 */
[----:B------:R-:W-:Y:S05]  /*0c00*/  @P1 BRA `(.L_x_77) ;  /* 0x0000000400181947 */ /* 0x000fea0003800000 */
[----:B------:R-:W-:-:S04]  /*0c10*/  LOP3.LUT P1, RZ, R3, 0x7fffffff, RZ, 0xc0, !PT ;  /* 0x7fffffff03ff7812 */ /* 0x000fc8000782c0ff */
[----:B------:R-:W-:-:S13]  /*0c20*/  PLOP3.LUT P0, PT, P0, P1, PT, 0x2f, 0xf2 ;  /* 0x0000000000f2781c */ /* 0x000fda0000702577 */
[----:B------:R-:W-:Y:S05]  /*0c30*/  @P0 BRA `(.L_x_78) ;  /* 0x0000000400000947 */ /* 0x000fea0003800000 */
[----:B------:R-:W-:Y:S02]  /*0c40*/  ISETP.GE.AND P0, PT, R20, RZ, PT ;  /* 0x000000ff1400720c */ /* 0x000fe40003f06270 */
[----:B------:R-:W-:-:S11]  /*0c50*/  ISETP.GE.AND P1, PT, R21, RZ, PT ;  /* 0x000000ff1500720c */ /* 0x000fd60003f26270 */
[----:B------:R-:W-:Y:S01]  /*0c60*/  @P0 MOV R7, RZ ;  /* 0x000000ff00070202 */ /* 0x000fe20000000f00 */
[----:B------:R-:W-:Y:S02]  /*0c70*/  @!P0 IMAD.MOV.U32 R7, RZ, RZ, -0x40 ;  /* 0xffffffc0ff078424 */ /* 0x000fe400078e00ff */
[----:B------:R-:W-:Y:S01]  /*0c80*/  @!P0 FFMA R0, R0, 1.84467440737095516160e+19, RZ ;  /* 0x5f80000000008823 */ /* 0x000fe200000000ff */
[----:B------:R-:W-:Y:S02]  /*0c90*/  @!P1 FFMA R3, R3, 1.84467440737095516160e+19, RZ ;  /* 0x5f80000003039823 */ /* 0x000fe400000000ff */
[----:B------:R-:W-:-:S07]  /*0ca0*/  @!P1 IADD3 R7, PT, PT, R7, 0x40, RZ ;  /* 0x0000004007079810 */ /* 0x000fce0007ffe0ff */
.L_x_74:
[----:B------:R-:W-:Y:S01]  /*0cb0*/  LEA R24, R2, 0xc0800000, 0x17 ;  /* 0xc080000002187811 */ /* 0x000fe200078eb8ff */
[----:B------:R-:W-:Y:S01]  /*0cc0*/  BSSY.RECONVERGENT B3, `(.L_x_79) ;  /* 0x0000036000037945 */ /* 0x000fe20003800200 */
[----:B------:R-:W-:-:S03]  /*0cd0*/  IADD3 R21, PT, PT, R22, -0x7f, RZ ;  /* 0xffffff8116157810 */ /* 0x000fc60007ffe0ff */
[----:B------:R-:W-:Y:S02]  /*0ce0*/  IMAD.IADD R24, R3, 0x1, -R24 ;  /* 0x0000000103187824 */ /* 0x000fe400078e0a18 */
[----:B------:R-:W-:Y:S02]  /*0cf0*/  IMAD R0, R21, -0x800000, R0 ;  /* 0xff80000015007824 */ /* 0x000fe400078e0200 */
[----:B------:R-:W0:Y:S01]  /*0d00*/  MUFU.RCP R20, R24 ;  /* 0x0000001800147308 */ /* 0x000e220000001000 */
[----:B------:R-:W-:-:S04]  /*0d10*/  FADD.FTZ R3, -R24, -RZ ;  /* 0x800000ff18037221 */ /* 0x000fc80000010100 */
[----:B0-----:R-:W-:-:S04]  /*0d20*/  FFMA R23, R20, R3, 1 ;  /* 0x3f80000014177423 */ /* 0x001fc80000000003 */
[----:B------:R-:W-:-:S04]  /*0d30*/  FFMA R23, R20, R23, R20 ;  /* 0x0000001714177223 */ /* 0x000fc80000000014 */
[----:B------:R-:W-:-:S04]  /*0d40*/  FFMA R20, R0, R23, RZ ;  /* 0x0000001700147223 */ /* 0x000fc800000000ff */
[----:B------:R-:W-:-:S04]  /*0d50*/  FFMA R22, R3, R20, R0 ;  /* 0x0000001403167223 */ /* 0x000fc80000000000 */
[----:B------:R-:W-:Y:S01]  /*0d60*/  FFMA R22, R23, R22, R20 ;  /* 0x0000001617167223 */ /* 0x000fe20000000014 */
[----:B------:R-:W-:-:S03]  /*0d70*/  IADD3 R20, PT, PT, R21, 0x7f, -R2 ;  /* 0x0000007f15147810 */ /* 0x000fc60007ffe802 */
[----:B------:R-:W-:Y:S02]  /*0d80*/  FFMA R3, R3, R22, R0 ;  /* 0x0000001603037223 */ /* 0x000fe40000000000 */
[----:B------:R-:W-:Y:S02]  /*0d90*/  IMAD.IADD R7, R20, 0x1, R7 ;  /* 0x0000000114077824 */ /* 0x000fe400078e0207 */
        /* <DEDUP_REMOVED lines=15> */
[CCC-:B------:R-:W-:Y:S01]  /*0e90*/  FFMA.RP R20, R23.reuse, R3.reuse, R22.reuse ;  /* 0x0000000317147223 */ /* 0x1c0fe20000008016 */
[----:B------:R-:W-:Y:S01]  /*0ea0*/  FFMA.RM R23, R23, R3, R22 ;  /* 0x0000000317177223 */ /* 0x000fe20000004016 */
[C---:B------:R-:W-:Y:S02]  /*0eb0*/  IADD3 R3, PT, PT, R2.reuse, 0x20, RZ ;  /* 0x0000002002037810 */ /* 0x040fe40007ffe0ff */
[----:B------:R-:W-:Y:S02]  /*0ec0*/  LOP3.LUT R7, R7, 0x7fffff, RZ, 0xc0, !PT ;  /* 0x007fffff07077812 */ /* 0x000fe400078ec0ff */
[C---:B------:R-:W-:Y:S02]  /*0ed0*/  ISETP.NE.AND P3, PT, R2.reuse, RZ, PT ;  /* 0x000000ff0200720c */ /* 0x040fe40003f65270 */
[----:B------:R-:W-:Y:S02]  /*0ee0*/  LOP3.LUT R22, R7, 0x800000, RZ, 0xfc, !PT ;  /* 0x0080000007167812 */ /* 0x000fe400078efcff */
[----:B------:R-:W-:-:S02]  /*0ef0*/  ISETP.NE.AND P1, PT, R2, RZ, PT ;  /* 0x000000ff0200720c */ /* 0x000fc40003f25270 */
[----:B------:R-:W-:Y:S02]  /*0f00*/  IADD3 R2, PT, PT, -R2, RZ, RZ ;  /* 0x000000ff02027210 */ /* 0x000fe40007ffe1ff */
[----:B------:R-:W-:Y:S02]  /*0f10*/  SHF.L.U32 R3, R22, R3, RZ ;  /* 0x0000000316037219 */ /* 0x000fe400000006ff */
[----:B------:R-:W-:Y:S02]  /*0f20*/  FSETP.NEU.FTZ.AND P0, PT, R20, R23, PT ;  /* 0x000000171400720b */ /* 0x000fe40003f1d000 */
[----:B------:R-:W-:Y:S02]  /*0f30*/  SEL R7, R2, RZ, P3 ;  /* 0x000000ff02077207 */ /* 0x000fe40001800000 */
[----:B------:R-:W-:Y:S02]  /*0f40*/  ISETP.NE.AND P1, PT, R3, RZ, P1 ;  /* 0x000000ff0300720c */ /* 0x000fe40000f25270 */
[----:B------:R-:W-:-:S02]  /*0f50*/  SHF.R.U32.HI R7, RZ, R7, R22 ;  /* 0x00000007ff077219 */ /* 0x000fc40000011616 */
[----:B------:R-:W-:Y:S02]  /*0f60*/  PLOP3.LUT P0, PT, P0, P1, PT, 0xf8, 0x8f ;  /* 0x00000000008f781c */ /* 0x000fe40000703f70 */
[----:B------:R-:W-:Y:S02]  /*0f70*/  SHF.R.U32.HI R3, RZ, 0x1, R7 ;  /* 0x00000001ff037819 */ /* 0x000fe40000011607 */
[----:B------:R-:W-:-:S04]  /*0f80*/  SEL R2, RZ, 0x1, !P0 ;  /* 0x00000001ff027807 */ /* 0x000fc80004000000 */
[----:B------:R-:W-:-:S04]  /*0f90*/  LOP3.LUT R2, R2, 0x1, R3, 0xf8, !PT ;  /* 0x0000000102027812 */ /* 0x000fc800078ef803 */
[----:B------:R-:W-:-:S05]  /*0fa0*/  LOP3.LUT R2, R2, R7, RZ, 0xc0, !PT ;  /* 0x0000000702027212 */ /* 0x000fca00078ec0ff */
[----:B------:R-:W-:-:S05]  /*0fb0*/  IMAD.IADD R3, R3, 0x1, R2 ;  /* 0x0000000103037824 */ /* 0x000fca00078e0202 */
[----:B------:R-:W-:Y:S01]  /*0fc0*/  LOP3.LUT R0, R3, R0, RZ, 0xfc, !PT ;  /* 0x0000000003007212 */ /* 0x000fe200078efcff */
[----:B------:R-:W-:Y:S06]  /*0fd0*/  BRA `(.L_x_82) ;  /* 0x0000000000107947 */ /* 0x000fec0003800000 */
.L_x_81:
[----:B------:R-:W-:-:S04]  /*0fe0*/  LOP3.LUT R0, R0, 0x80000000, RZ, 0xc0, !PT ;  /* 0x8000000000007812 */ /* 0x000fc800078ec0ff */
[----:B------:R-:W-:Y:S01]  /*0ff0*/  LOP3.LUT R0, R0, 0x7f800000, RZ, 0xfc, !PT ;  /* 0x7f80000000007812 */ /* 0x000fe200078efcff */
[----:B------:R-:W-:Y:S06]  /*1000*/  BRA `(.L_x_82) ;  /* 0x0000000000047947 */ /* 0x000fec0003800000 */
.L_x_80:
[----:B------:R-:W-:-:S07]  /*1010*/  LEA R0, R7, R0, 0x17 ;  /* 0x0000000007007211 */ /* 0x000fce00078eb8ff */
.L_x_82:
[----:B------:R-:W-:Y:S05]  /*1020*/  BSYNC.RECONVERGENT B3 ;  /* 0x0000000000037941 */ /* 0x000fea0003800200 */
.L_x_79:
[----:B------:R-:W-:Y:S05]  /*1030*/  BRA `(.L_x_83) ;  /* 0x0000000000207947 */ /* 0x000fea0003800000 */
.L_x_78:
[----:B------:R-:W-:-:S04]  /*1040*/  LOP3.LUT R0, R3, 0x80000000, R0, 0x48, !PT ;  /* 0x8000000003007812 */ /* 0x000fc800078e4800 */
[----:B------:R-:W-:Y:S01]  /*1050*/  LOP3.LUT R0, R0, 0x7f800000, RZ, 0xfc, !PT ;  /* 0x7f80000000007812 */ /* 0x000fe200078efcff */
[----:B------:R-:W-:Y:S06]  /*1060*/  BRA `(.L_x_83) ;  /* 0x0000000000147947 */ /* 0x000fec0003800000 */
.L_x_77:
[----:B------:R-:W-:Y:S01]  /*1070*/  LOP3.LUT R0, R3, 0x80000000, R0, 0x48, !PT ;  /* 0x8000000003007812 */ /* 0x000fe200078e4800 */
[----:B------:R-:W-:Y:S06]  /*1080*/  BRA `(.L_x_83) ;  /* 0x00000000000c7947 */ /* 0x000fec0003800000 */
.L_x_76:
[----:B------:R-:W0:Y:S01]  /*1090*/  MUFU.RSQ R0, -QNAN ;  /* 0xffc0000000007908 */ /* 0x000e220000001400 */
[----:B------:R-:W-:Y:S05]  /*10a0*/  BRA `(.L_x_83) ;  /* 0x0000000000047947 */ /* 0x000fea0003800000 */
.L_x_75:
[----:B------:R-:W-:-:S07]  /*10b0*/  FADD.FTZ R0, R0, R3 ;  /* 0x0000000300007221 */ /* 0x000fce0000010000 */
.L_x_83:
[----:B------:R-:W-:Y:S05]  /*10c0*/  BSYNC.RECONVERGENT B2 ;  /* 0x0000000000027941 */ /* 0x000fea0003800200 */
.L_x_73:
[----:B------:R-:W-:-:S04]  /*10d0*/  HFMA2 R7, -RZ, RZ, 0, 0 ;  /* 0x00000000ff077431 */ /* 0x000fc800000001ff */
[----:B0-----:R-:W-:Y:S05]  /*10e0*/  RET.REL.NODEC R6 `(_Z31elementWiseNegativeDivideKernelPfS_S_i) ;  /* 0xffffffec06c47950 */ /* 0x001fea0003c3ffff */
.L_x_84:
        /* <DEDUP_REMOVED lines=9> */
.L_x_94:


//--------------------- .text._Z20reluDerivativeKernelPfS_i --------------------------
	.section	.text._Z20reluDerivativeKernelPfS_i,"ax",@progbits
	.align	128
        .global         _Z20reluDerivativeKernelPfS_i
        .type           _Z20reluDerivativeKernelPfS_i,@function
        .size           _Z20reluDerivativeKernelPfS_i,(.L_x_101 - _Z20reluDerivativeKernelPfS_i)
        .other          _Z20reluDerivativeKernelPfS_i,@"STO_CUDA_ENTRY STV_DEFAULT"
_Z20reluDerivativeKernelPfS_i:
.text._Z20reluDerivativeKernelPfS_i:
        /* <DEDUP_REMOVED lines=21> */
[----:B0-----:R-:W-:-:S06]  /*0150*/  VIADD R2, R8, 0xffffffe ;  /* 0x0ffffffe08027836 */ /* 0x001fcc0000000000 */
[----:B------:R0:W2:Y:S02]  /*0160*/  F2I.FTZ.U32.TRUNC.NTZ R3, R2 ;  /* 0x0000000200037305 */ /* 0x0000a4000021f000 */
[----:B0-----:R-:W-:Y:S02]  /*0170*/  IMAD.MOV.U32 R2, RZ, RZ, RZ ;  /* 0x000000ffff027224 */ /* 0x001fe400078e00ff */
[----:B--2---:R-:W-:-:S04]  /*0180*/  IMAD R9, R9, R3, RZ ;  /* 0x0000000309097224 */ /* 0x004fc800078e02ff */
[----:B------:R-:W-:-:S06]  /*0190*/  IMAD.HI.U32 R8, R3, R9, R2 ;  /* 0x0000000903087227 */ /* 0x000fcc00078e0002 */
[----:B------:R-:W-:-:S04]  /*01a0*/  IMAD.HI.U32 R9, R8, R5, RZ ;  /* 0x0000000508097227 */ /* 0x000fc800078e00ff */
[----:B------:R-:W-:-:S04]  /*01b0*/  IMAD.MOV R2, RZ, RZ, -R9 ;  /* 0x000000ffff027224 */ /* 0x000fc800078e0a09 */
[----:B------:R-:W-:Y:S02]  /*01c0*/  IMAD R5, R0, R2, R5 ;  /* 0x0000000200057224 */ /* 0x000fe400078e0205 */
[----:B------:R-:W0:Y:S03]  /*01d0*/  LDC.64 R2, c[0x0][0x388] ;  /* 0x0000e200ff027b82 */ /* 0x000e260000000a00 */
[----:B------:R-:W-:-:S13]  /*01e0*/  ISETP.GE.U32.AND P0, PT, R5, R0, PT ;  /* 0x000000000500720c */ /* 0x000fda0003f06070 */
[----:B------:R-:W-:Y:S01]  /*01f0*/  @P0 IADD3 R5, PT, PT, -R0, R5, RZ ;  /* 0x0000000500050210 */ /* 0x000fe20007ffe1ff */
[----:B------:R-:W-:-:S03]  /*0200*/  @P0 VIADD R9, R9, 0x1 ;  /* 0x0000000109090836 */ /* 0x000fc60000000000 */
        /* <DEDUP_REMOVED lines=12> */
[----:B------:R-:W1:Y:S02]  /*02d0*/  LDC.64 R12, c[0x0][0x388] ;  /* 0x0000e200ff0c7b82 */ /* 0x000e640000000a00 */
[----:B------:R-:W-:-:S07]  /*02e0*/  IMAD.MOV R6, RZ, RZ, -R6 ;  /* 0x000000ffff067224 */ /* 0x000fce00078e0a06 */
.L_x_87:
[----:B0-----:R-:W-:-:S06]  /*02f0*/  IMAD.WIDE R10, R7, 0x4, R14 ;  /* 0x00000004070a7825 */ /* 0x001fcc00078e020e */
[----:B---3--:R-:W3:Y:S01]  /*0300*/  LDG.E R10, desc[UR4][R10.64] ;  /* 0x000000040a0a7981 */ /* 0x008ee2000c1e1900 */
[----:B-1----:R-:W-:Y:S01]  /*0310*/  IMAD.WIDE R8, R7, 0x4, R12 ;  /* 0x0000000407087825 */ /* 0x002fe200078e020c */
[----:B------:R-:W-:-:S03]  /*0320*/  IADD3 R6, PT, PT, R6, 0x1, RZ ;  /* 0x0000000106067810 */ /* 0x000fc60007ffe0ff */
[----:B------:R-:W-:Y:S01]  /*0330*/  IMAD.IADD R7, R0, 0x1, R7 ;  /* 0x0000000100077824 */ /* 0x000fe200078e0207 */
[----:B------:R-:W-:Y:S02]  /*0340*/  ISETP.NE.AND P0, PT, R6, RZ, PT ;  /* 0x000000ff0600720c */ /* 0x000fe40003f05270 */
[----:B---3--:R-:W-:-:S05]  /*0350*/  FSET.BF.GT.AND R17, R10, RZ, PT ;  /* 0x000000ff0a11720a */ /* 0x008fca0003804000 */
[----:B------:R3:W-:Y:S06]  /*0360*/  STG.E desc[UR4][R8.64], R17 ;  /* 0x0000001108007986 */ /* 0x0007ec000c101904 */
[----:B------:R-:W-:Y:S05]  /*0370*/  @P0 BRA `(.L_x_87) ;  /* 0xfffffffc00dc0947 */ /* 0x000fea000383ffff */
.L_x_86:
[----:B------:R-:W-:Y:S05]  /*0380*/  BSYNC.RECONVERGENT B0 ;  /* 0x0000000000007941 */ /* 0x000fea0003800200 */
.L_x_85:
[----:B------:R-:W-:Y:S05]  /*0390*/  @!P1 EXIT ;  /* 0x000000000000994d */ /* 0x000fea0003800000 */
.L_x_88:
[----:B-12---:R-:W-:-:S05]  /*03a0*/  IMAD.WIDE R14, R7, 0x4, R4 ;  /* 0x00000004070e7825 */ /* 0x006fca00078e0204 */
[----:B------:R-:W2:Y:S01]  /*03b0*/  LDG.E R6, desc[UR4][R14.64] ;  /* 0x000000040e067981 */ /* 0x000ea2000c1e1900 */
[----:B------:R-:W-:-:S04]  /*03c0*/  IMAD.WIDE R18, R7, 0x4, R2 ;  /* 0x0000000407127825 */ /* 0x000fc800078e0202 */
[----:B---3--:R-:W-:Y:S01]  /*03d0*/  IMAD.WIDE R8, R0, 0x4, R14 ;  /* 0x0000000400087825 */ /* 0x008fe200078e020e */
[----:B--2---:R-:W-:-:S05]  /*03e0*/  FSET.BF.GT.AND R21, R6, RZ, PT ;  /* 0x000000ff0615720a */ /* 0x004fca0003804000 */
[----:B------:R0:W-:Y:S04]  /*03f0*/  STG.E desc[UR4][R18.64], R21 ;  /* 0x0000001512007986 */ /* 0x0001e8000c101904 */
[----:B------:R-:W2:Y:S01]  /*0400*/  LDG.E R6, desc[UR4][R8.64] ;  /* 0x0000000408067981 */ /* 0x000ea2000c1e1900 */
[----:B------:R-:W-:-:S04]  /*0410*/  IMAD.WIDE R10, R0, 0x4, R18 ;  /* 0x00000004000a7825 */ /* 0x000fc800078e0212 */
[----:B------:R-:W-:Y:S01]  /*0420*/  IMAD.WIDE R12, R0, 0x4, R8 ;  /* 0x00000004000c7825 */ /* 0x000fe200078e0208 */
[----:B--2---:R-:W-:-:S05]  /*0430*/  FSET.BF.GT.AND R23, R6, RZ, PT ;  /* 0x000000ff0617720a */ /* 0x004fca0003804000 */
[----:B------:R1:W-:Y:S04]  /*0440*/  STG.E desc[UR4][R10.64], R23 ;  /* 0x000000170a007986 */ /* 0x0003e8000c101904 */
[----:B------:R-:W2:Y:S01]  /*0450*/  LDG.E R6, desc[UR4][R12.64] ;  /* 0x000000040c067981 */ /* 0x000ea2000c1e1900 */
[----:B------:R-:W-:-:S04]  /*0460*/  IMAD.WIDE R14, R0, 0x4, R10 ;  /* 0x00000004000e7825 */ /* 0x000fc800078e020a */
[----:B------:R-:W-:Y:S01]  /*0470*/  IMAD.WIDE R16, R0, 0x4, R12 ;  /* 0x0000000400107825 */ /* 0x000fe200078e020c */
[----:B--2---:R-:W-:-:S05]  /*0480*/  FSET.BF.GT.AND R25, R6, RZ, PT ;  /* 0x000000ff0619720a */ /* 0x004fca0003804000 */
[----:B------:R1:W-:Y:S04]  /*0490*/  STG.E desc[UR4][R14.64], R25 ;  /* 0x000000190e007986 */ /* 0x0003e8000c101904 */
[----:B------:R-:W0:Y:S01]  /*04a0*/  LDG.E R16, desc[UR4][R16.64] ;  /* 0x0000000410107981 */ /* 0x000e22000c1e1900 */
[C---:B------:R-:W-:Y:S01]  /*04b0*/  IMAD.WIDE R8, R0.reuse, 0x4, R14 ;  /* 0x0000000400087825 */ /* 0x040fe200078e020e */
[----:B------:R-:W-:-:S04]  /*04c0*/  LEA R7, R0, R7, 0x2 ;  /* 0x0000000700077211 */ /* 0x000fc800078e10ff */
[----:B------:R-:W-:Y:S02]  /*04d0*/  ISETP.GE.AND P0, PT, R7, UR6, PT ;  /* 0x0000000607007c0c */ /* 0x000fe4000bf06270 */
[----:B0-----:R-:W-:-:S05]  /*04e0*/  FSET.BF.GT.AND R19, R16, RZ, PT ;  /* 0x000000ff1013720a */ /* 0x001fca0003804000 */
[----:B------:R1:W-:Y:S06]  /*04f0*/  STG.E desc[UR4][R8.64], R19 ;  /* 0x0000001308007986 */ /* 0x0003ec000c101904 */
[----:B------:R-:W-:Y:S05]  /*0500*/  @!P0 BRA `(.L_x_88) ;  /* 0xfffffffc00a48947 */ /* 0x000fea000383ffff */
[----:B------:R-:W-:Y:S05]  /*0510*/  EXIT ;  /* 0x000000000000794d */ /* 0x000fea0003800000 */
.L_x_89:
        /* <DEDUP_REMOVED lines=14> */
.L_x_101:


//--------------------- .text._Z10reluKernelPfS_i --------------------------
	.section	.text._Z10reluKernelPfS_i,"ax",@progbits
	.align	128
        .global         _Z10reluKernelPfS_i
        .type           _Z10reluKernelPfS_i,@function
        .size           _Z10reluKernelPfS_i,(.L_x_102 - _Z10reluKernelPfS_i)
        .other          _Z10reluKernelPfS_i,@"STO_CUDA_ENTRY STV_DEFAULT"
_Z10reluKernelPfS_i:
.text._Z10reluKernelPfS_i:
        /* <DEDUP_REMOVED lines=13> */
.L_x_90:
[----:B0-----:R-:W-:-:S06]  /*00d0*/  IMAD.WIDE R4, R0, 0x4, R8 ;  /* 0x0000000400047825 */ /* 0x001fcc00078e0208 */
[----:B--2---:R-:W2:Y:S01]  /*00e0*/  LDG.E R4, desc[UR6][R4.64] ;  /* 0x0000000604047981 */ /* 0x004ea2000c1e1900 */
[----:B-1-3--:R-:W-:Y:S01]  /*00f0*/  IMAD.WIDE R2, R0, 0x4, R6 ;  /* 0x0000000400027825 */ /* 0x00afe200078e0206 */
[----:B------:R-:W-:-:S04]  /*0100*/  IADD3 R0, PT, PT, R11, R0, RZ ;  /* 0x000000000b007210 */ /* 0x000fc80007ffe0ff */
[----:B------:R-:W-:Y:S02]  /*0110*/  ISETP.GE.AND P0, PT, R0, UR5, PT ;  /* 0x0000000500007c0c */ /* 0x000fe4000bf06270 */
[----:B--2---:R-:W-:-:S05]  /*0120*/  FMNMX R13, RZ, R4, !PT ;  /* 0x00000004ff0d7209 */ /* 0x004fca0007800000 */
[----:B------:R1:W-:Y:S06]  /*0130*/  STG.E desc[UR6][R2.64], R13 ;  /* 0x0000000d02007986 */ /* 0x0003ec000c101906 */
[----:B------:R-:W-:Y:S05]  /*0140*/  @!P0 BRA `(.L_x_90) ;  /* 0xfffffffc00e08947 */ /* 0x000fea000383ffff */
[----:B------:R-:W-:Y:S05]  /*0150*/  EXIT ;  /* 0x000000000000794d */ /* 0x000fea0003800000 */
.L_x_91:
        /* <DEDUP_REMOVED lines=10> */
.L_x_102:


//--------------------- .nv.shared.reserved.0     --------------------------
	.section	.nv.shared.reserved.0,"aw",@nobits
	.weak		__nv_reservedSMEM_offset_0_alias
	.size		__nv_reservedSMEM_offset_0_alias, 0, 64
	.other		__nv_reservedSMEM_offset_0_alias,@"STO_CUDA_RESERVED_SHARED STV_DEFAULT"
__nv_reservedSMEM_offset_0_alias:
	.zero		0
	.zero		64


//--------------------- .nv.constant0._Z18clipGradientKernelPfffi --------------------------
	.section	.nv.constant0._Z18clipGradientKernelPfffi,"a",@progbits
	.sectionflags	@""
	.align	4
.nv.constant0._Z18clipGradientKernelPfffi:
	.zero		916


//--------------------- .nv.constant0._Z9logKernelPfS_i --------------------------
	.section	.nv.constant0._Z9logKernelPfS_i,"a",@progbits
	.sectionflags	@""
	.align	4
.nv.constant0._Z9logKernelPfS_i:
	.zero		916


//--------------------- .nv.constant0._Z25elementWiseMultiplyKernelPfS_S_i --------------------------
	.section	.nv.constant0._Z25elementWiseMultiplyKernelPfS_S_i,"a",@progbits
	.sectionflags	@""
	.align	4
.nv.constant0._Z25elementWiseMultiplyKernelPfS_S_i:
	.zero		924


//--------------------- .nv.constant0._Z23softmaxDerivativeKernelPfS_i --------------------------
	.section	.nv.constant0._Z23softmaxDerivativeKernelPfS_i,"a",@progbits
	.sectionflags	@""
	.align	4
.nv.constant0._Z23softmaxDerivativeKernelPfS_i:
	.zero		916


//--------------------- .nv.constant0._Z13softmaxKernelPfS_ii --------------------------
	.section	.nv.constant0._Z13softmaxKernelPfS_ii,"a",@progbits
	.sectionflags	@""
	.align	4
.nv.constant0._Z13softmaxKernelPfS_ii:
	.zero		920


//--------------------- .nv.constant0._Z31elementWiseNegativeDivideKernelPfS_S_i --------------------------
	.section	.nv.constant0._Z31elementWiseNegativeDivideKernelPfS_S_i,"a",@progbits
	.sectionflags	@""
	.align	4
.nv.constant0._Z31elementWiseNegativeDivideKernelPfS_S_i:
	.zero		924


//--------------------- .nv.constant0._Z20reluDerivativeKernelPfS_i --------------------------
	.section	.nv.constant0._Z20reluDerivativeKernelPfS_i,"a",@progbits
	.sectionflags	@""
	.align	4
.nv.constant0._Z20reluDerivativeKernelPfS_i:
	.zero		916


//--------------------- .nv.constant0._Z10reluKernelPfS_i --------------------------
	.section	.nv.constant0._Z10reluKernelPfS_i,"a",@progbits
	.sectionflags	@""
	.align	4
.nv.constant0._Z10reluKernelPfS_i:
	.zero		916


//--------------------- SYMBOLS --------------------------

	.type		.nv.reservedSmem.offset0,@object
	.size		.nv.reservedSmem.offset0,0x4
